// auto-generated by cutlass_sweep.sparse_gemm — config: {"arch": "sm_100", "cluster_m": 1, "cluster_n": 2, "dtype": "fp16", "tile_k": 64, "tile_m": 128, "tile_n": 64}
#include "cutlass/cutlass.h"
#include "cutlass/gemm/collective/collective_builder.hpp"
#include "cutlass/gemm/device/gemm_universal_adapter.h"
#include "cutlass/gemm/kernel/gemm_universal.hpp"
#include "cutlass/epilogue/collective/collective_builder.hpp"

using Elem = cutlass::half_t;
using Acc  = float;
using TileShape    = cute::Shape<cute::_128, cute::_64, cute::_64>;
using ClusterShape = cute::Shape<cute::_1, cute::_2, cute::_1>;

using CollectiveEpilogue = typename cutlass::epilogue::collective::CollectiveBuilder<
    cutlass::arch::Sm100, cutlass::arch::OpClassSparseTensorOp,
    TileShape, ClusterShape,
    cutlass::epilogue::collective::EpilogueTileAuto,
    Acc, Acc,
    Acc, cutlass::layout::ColumnMajor, 128 / cutlass::sizeof_bits<Acc>::value,
    Acc, cutlass::layout::ColumnMajor, 128 / cutlass::sizeof_bits<Acc>::value,
    cutlass::epilogue::TmaWarpSpecialized1Sm
  >::CollectiveOp;

using CollectiveMainloop = typename cutlass::gemm::collective::CollectiveBuilder<
    cutlass::arch::Sm100, cutlass::arch::OpClassSparseTensorOp,
    Elem, cutlass::layout::RowMajor, 2 * 128 / cutlass::sizeof_bits<Elem>::value,
    Elem, cutlass::layout::ColumnMajor, 128 / cutlass::sizeof_bits<Elem>::value,
    Acc,
    TileShape, ClusterShape,
    cutlass::gemm::collective::StageCountAutoCarveoutEpi<CollectiveEpilogue>,
    cutlass::gemm::KernelSparseTmaWarpSpecialized1SmSm100
  >::CollectiveOp;

using GemmKernel = cutlass::gemm::kernel::GemmUniversal<
    cute::Shape<int,int,int,int>,
    CollectiveMainloop,
    CollectiveEpilogue
>;
using Gemm = cutlass::gemm::device::GemmUniversalAdapter<GemmKernel>;

auto* _anchor = &cutlass::device_kernel<GemmKernel>;


// ===== COMPILED SASS (sm_100a) =====

	.target	sm_100a

	.elftype	@"ET_EXEC"


//--------------------- .note.nv.tkinfo           --------------------------
	.section	.note.nv.tkinfo,"",@"SHT_NOTE"
	.sectionflags	@"SHF_NOTE_NV_TKINFO"
	.tkinfo
        /*0018*/ 	.word	0x00000002
        /*0030*/ 	.string	""
        /*0030*/ 	.string	"ptxas"
        /*0030*/ 	.string	"Cuda compilation tools, release 13.0, V13.0.88"
        /*0030*/ 	.string	"Build cuda_13.0.r13.0/compiler.36424714_0"
        /*0030*/ 	.string	"-arch sm_100a -m 64 "



//--------------------- .note.nv.cuinfo           --------------------------
	.section	.note.nv.cuinfo,"",@"SHT_NOTE"
	.sectionflags	@"SHF_NOTE_NV_CUINFO"
        /*0018*/ 	.short	0x0002
        /*001a*/ 	.short	0x0064
        /*001c*/ 	.short	0x0082
	.zero		2


//--------------------- .nv.info                  --------------------------
	.section	.nv.info,"",@"SHT_CUDA_INFO"
	.align	4


	//----- nvinfo : EIATTR_REGCOUNT
	.align		4
        /*0000*/ 	.byte	0x04, 0x2f
        /*0002*/ 	.short	(.L_19 - .L_18)
	.align		4
.L_18:
        /*0004*/ 	.word	index@(_ZN7cutlass13device_kernelINS_4gemm6kernel13GemmUniversalIN4cute5tupleIJiiiiEEENS1_10collective13CollectiveMmaINS1_41MainloopSm100TmaUmmaWarpSpecializedSparseILi10ELi2ELi2ENS5_IJNS4_1CILi1EEENSA_ILi2EEESB_EEEEENS5_IJNSA_ILi128EEENSA_ILi64EEESG_EEENS_6half_tENS5_IJNS4_6LayoutINS5_IJiNS5_IJSC_iEEEiEEENS5_IJlNS5_IJSB_SC_EEElEEEEENSJ_INS5_IJNS5_IJNS5_IJNSA_ILi8EEESC_SP_EEEiEEENS5_IJNS5_IJNSA_ILi16EEESC_NSA_ILi4EEEEEEiEEEiEEENS5_IJNS5_IJNS5_IJSF_SS_NSA_ILi2048EEEEEENSA_ILi16384EEEEEENS5_IJNS5_IJSB_NSA_ILi1024EEENSA_ILi32EEEEEElEEElEEEEEEEESI_NS5_IJlSB_lEEENS4_8TiledMMAINS4_8MMA_AtomIJNS4_27SM100_MMA_F16BF16_SS_SPARSEISI_SI_fLi128ELi64ELNS4_4UMMA5MajorE0ELS1D_0ELNS1C_7ScaleInE0ELS1E_0EEEEEENSJ_INS5_IJSB_SB_SB_EEENS5_IJNSA_ILi0EEES1I_S1I_EEEEENS5_IJNS4_10UnderscoreES1L_S1L_EEEEENS4_23SM90_TMA_LOAD_MULTICASTENS4_14ComposedLayoutINS4_7SwizzleILi2ELi4ELi3EEENS4_25smem_sparse_ptr_flag_bitsILi2ELi16EEENSJ_INS5_IJNS5_IJSB_SP_EEENS5_IJSC_S12_EEEEEENS5_IJNS5_IJS1I_SG_EEESM_EEEEEEEvNS4_8identityENS4_13SM90_TMA_LOADENS1P_INS1Q_ILi3ELi4ELi3EEENS4_18smem_ptr_flag_bitsILi16EEENSJ_INS5_IJSP_SG_EEENS5_IJSG_SB_EEEEEEEvS21_EENS_8epilogue10collective18CollectiveEpilogueINS2B_23Sm100TmaWarpSpecializedILi4ELi2ELi16ELb1ELb0EEEJSH_NS5_IJNSJ_ISF_SB_EENSJ_ISS_SB_EEEEEfNS5_IJSB_llEEEfS2J_NS2B_6fusion15FusionCallbacksIS2F_NS2K_17LinearCombinationIffffLNS_15FloatRoundStyleE2EEESH_S2I_JEEENS4_5SM1004TMEM4LOAD26SM100_TMEM_LOAD_32dp32b16xES22_NS1P_INS1Q_ILi2ELi5ELi2EEENS24_ILi32EEENSJ_INS5_IJS12_ST_EEENS5_IJSB_S12_EEEEEEENS4_39AutoVectorizingCopyWithAssumedAlignmentILi128EEENS4_14SM90_TMA_STOREES2Z_S31_S31_EEEvvEEEEvNT_6ParamsE)
        /*0008*/ 	.word	0x00000059


	//----- nvinfo : EIATTR_FRAME_SIZE
	.align		4
.L_19:
        /*000c*/ 	.byte	0x04, 0x11
        /*000e*/ 	.short	(.L_21 - .L_20)
	.align		4
.L_20:
        /*0010*/ 	.word	index@($__internal_2_$__cuda_sm10x_tcgen05_guardrail_trap_unallocated_columns_being_dealloced)
        /*0014*/ 	.word	0x00000000


	//----- nvinfo : EIATTR_FRAME_SIZE
	.align		4
.L_21:
        /*0018*/ 	.byte	0x04, 0x11
        /*001a*/ 	.short	(.L_23 - .L_22)
	.align		4
.L_22:
        /*001c*/ 	.word	index@($__internal_1_$__cuda_sm10x_tcgen05_guardrail_trap_phase_invalid_during_alloc)
        /*0020*/ 	.word	0x00000000


	//----- nvinfo : EIATTR_FRAME_SIZE
	.align		4
.L_23:
        /*0024*/ 	.byte	0x04, 0x11
        /*0026*/ 	.short	(.L_25 - .L_24)
	.align		4
.L_24:
        /*0028*/ 	.word	index@($__internal_0_$__cuda_sm10x_tcgen05_guardrail_trap_col_being_dealloced_not_returned_by_alloc)
        /*002c*/ 	.word	0x00000000


	//----- nvinfo : EIATTR_FRAME_SIZE
	.align		4
.L_25:
        /*0030*/ 	.byte	0x04, 0x11
        /*0032*/ 	.short	(.L_27 - .L_26)
	.align		4
.L_26:
        /*0034*/ 	.word	index@(_ZN7cutlass13device_kernelINS_4gemm6kernel13GemmUniversalIN4cute5tupleIJiiiiEEENS1_10collective13CollectiveMmaINS1_41MainloopSm100TmaUmmaWarpSpecializedSparseILi10ELi2ELi2ENS5_IJNS4_1CILi1EEENSA_ILi2EEESB_EEEEENS5_IJNSA_ILi128EEENSA_ILi64EEESG_EEENS_6half_tENS5_IJNS4_6LayoutINS5_IJiNS5_IJSC_iEEEiEEENS5_IJlNS5_IJSB_SC_EEElEEEEENSJ_INS5_IJNS5_IJNS5_IJNSA_ILi8EEESC_SP_EEEiEEENS5_IJNS5_IJNSA_ILi16EEESC_NSA_ILi4EEEEEEiEEEiEEENS5_IJNS5_IJNS5_IJSF_SS_NSA_ILi2048EEEEEENSA_ILi16384EEEEEENS5_IJNS5_IJSB_NSA_ILi1024EEENSA_ILi32EEEEEElEEElEEEEEEEESI_NS5_IJlSB_lEEENS4_8TiledMMAINS4_8MMA_AtomIJNS4_27SM100_MMA_F16BF16_SS_SPARSEISI_SI_fLi128ELi64ELNS4_4UMMA5MajorE0ELS1D_0ELNS1C_7ScaleInE0ELS1E_0EEEEEENSJ_INS5_IJSB_SB_SB_EEENS5_IJNSA_ILi0EEES1I_S1I_EEEEENS5_IJNS4_10UnderscoreES1L_S1L_EEEEENS4_23SM90_TMA_LOAD_MULTICASTENS4_14ComposedLayoutINS4_7SwizzleILi2ELi4ELi3EEENS4_25smem_sparse_ptr_flag_bitsILi2ELi16EEENSJ_INS5_IJNS5_IJSB_SP_EEENS5_IJSC_S12_EEEEEENS5_IJNS5_IJS1I_SG_EEESM_EEEEEEEvNS4_8identityENS4_13SM90_TMA_LOADENS1P_INS1Q_ILi3ELi4ELi3EEENS4_18smem_ptr_flag_bitsILi16EEENSJ_INS5_IJSP_SG_EEENS5_IJSG_SB_EEEEEEEvS21_EENS_8epilogue10collective18CollectiveEpilogueINS2B_23Sm100TmaWarpSpecializedILi4ELi2ELi16ELb1ELb0EEEJSH_NS5_IJNSJ_ISF_SB_EENSJ_ISS_SB_EEEEEfNS5_IJSB_llEEEfS2J_NS2B_6fusion15FusionCallbacksIS2F_NS2K_17LinearCombinationIffffLNS_15FloatRoundStyleE2EEESH_S2I_JEEENS4_5SM1004TMEM4LOAD26SM100_TMEM_LOAD_32dp32b16xES22_NS1P_INS1Q_ILi2ELi5ELi2EEENS24_ILi32EEENSJ_INS5_IJS12_ST_EEENS5_IJSB_S12_EEEEEEENS4_39AutoVectorizingCopyWithAssumedAlignmentILi128EEENS4_14SM90_TMA_STOREES2Z_S31_S31_EEEvvEEEEvNT_6ParamsE)
        /*0038*/ 	.word	0x00000000


	//----- nvinfo : EIATTR_MIN_STACK_SIZE
	.align		4
.L_27:
        /*003c*/ 	.byte	0x04, 0x12
        /*003e*/ 	.short	(.L_29 - .L_28)
	.align		4
.L_28:
        /*0040*/ 	.word	index@(_ZN7cutlass13device_kernelINS_4gemm6kernel13GemmUniversalIN4cute5tupleIJiiiiEEENS1_10collective13CollectiveMmaINS1_41MainloopSm100TmaUmmaWarpSpecializedSparseILi10ELi2ELi2ENS5_IJNS4_1CILi1EEENSA_ILi2EEESB_EEEEENS5_IJNSA_ILi128EEENSA_ILi64EEESG_EEENS_6half_tENS5_IJNS4_6LayoutINS5_IJiNS5_IJSC_iEEEiEEENS5_IJlNS5_IJSB_SC_EEElEEEEENSJ_INS5_IJNS5_IJNS5_IJNSA_ILi8EEESC_SP_EEEiEEENS5_IJNS5_IJNSA_ILi16EEESC_NSA_ILi4EEEEEEiEEEiEEENS5_IJNS5_IJNS5_IJSF_SS_NSA_ILi2048EEEEEENSA_ILi16384EEEEEENS5_IJNS5_IJSB_NSA_ILi1024EEENSA_ILi32EEEEEElEEElEEEEEEEESI_NS5_IJlSB_lEEENS4_8TiledMMAINS4_8MMA_AtomIJNS4_27SM100_MMA_F16BF16_SS_SPARSEISI_SI_fLi128ELi64ELNS4_4UMMA5MajorE0ELS1D_0ELNS1C_7ScaleInE0ELS1E_0EEEEEENSJ_INS5_IJSB_SB_SB_EEENS5_IJNSA_ILi0EEES1I_S1I_EEEEENS5_IJNS4_10UnderscoreES1L_S1L_EEEEENS4_23SM90_TMA_LOAD_MULTICASTENS4_14ComposedLayoutINS4_7SwizzleILi2ELi4ELi3EEENS4_25smem_sparse_ptr_flag_bitsILi2ELi16EEENSJ_INS5_IJNS5_IJSB_SP_EEENS5_IJSC_S12_EEEEEENS5_IJNS5_IJS1I_SG_EEESM_EEEEEEEvNS4_8identityENS4_13SM90_TMA_LOADENS1P_INS1Q_ILi3ELi4ELi3EEENS4_18smem_ptr_flag_bitsILi16EEENSJ_INS5_IJSP_SG_EEENS5_IJSG_SB_EEEEEEEvS21_EENS_8epilogue10collective18CollectiveEpilogueINS2B_23Sm100TmaWarpSpecializedILi4ELi2ELi16ELb1ELb0EEEJSH_NS5_IJNSJ_ISF_SB_EENSJ_ISS_SB_EEEEEfNS5_IJSB_llEEEfS2J_NS2B_6fusion15FusionCallbacksIS2F_NS2K_17LinearCombinationIffffLNS_15FloatRoundStyleE2EEESH_S2I_JEEENS4_5SM1004TMEM4LOAD26SM100_TMEM_LOAD_32dp32b16xES22_NS1P_INS1Q_ILi2ELi5ELi2EEENS24_ILi32EEENSJ_INS5_IJS12_ST_EEENS5_IJSB_S12_EEEEEEENS4_39AutoVectorizingCopyWithAssumedAlignmentILi128EEENS4_14SM90_TMA_STOREES2Z_S31_S31_EEEvvEEEEvNT_6ParamsE)
        /*0044*/ 	.word	0x00000000
.L_29:


//--------------------- .nv.compat                --------------------------
	.section	.nv.compat,"",@"SHT_CUDA_COMPAT_INFO"
	.align	4
        /*0000*/ 	.byte	0x02, 0x09, 0x01, 0x00, 0x02, 0x02, 0x02, 0x00, 0x02, 0x05, 0x05, 0x00, 0x03, 0x07, 0x01, 0x01
        /*0010*/ 	.byte	0x02, 0x03, 0x01, 0x00, 0x02, 0x06, 0x01, 0x00, 0x04, 0x0b, 0x08, 0x00, 0x09, 0x00, 0x00, 0x00
        /*0020*/ 	.byte	0x00, 0x00, 0x00, 0x00


//--------------------- .nv.info._ZN7cutlass13device_kernelINS_4gemm6kernel13GemmUniversalIN4cute5tupleIJiiiiEEENS1_10collective13CollectiveMmaINS1_41MainloopSm100TmaUmmaWarpSpecializedSparseILi10ELi2ELi2ENS5_IJNS4_1CILi1EEENSA_ILi2EEESB_EEEEENS5_IJNSA_ILi128EEENSA_ILi64EEESG_EEENS_6half_tENS5_IJNS4_6LayoutINS5_IJiNS5_IJSC_iEEEiEEENS5_IJlNS5_IJSB_SC_EEElEEEEENSJ_INS5_IJNS5_IJNS5_IJNSA_ILi8EEESC_SP_EEEiEEENS5_IJNS5_IJNSA_ILi16EEESC_NSA_ILi4EEEEEEiEEEiEEENS5_IJNS5_IJNS5_IJSF_SS_NSA_ILi2048EEEEEENSA_ILi16384EEEEEENS5_IJNS5_IJSB_NSA_ILi1024EEENSA_ILi32EEEEEElEEElEEEEEEEESI_NS5_IJlSB_lEEENS4_8TiledMMAINS4_8MMA_AtomIJNS4_27SM100_MMA_F16BF16_SS_SPARSEISI_SI_fLi128ELi64ELNS4_4UMMA5MajorE0ELS1D_0ELNS1C_7ScaleInE0ELS1E_0EEEEEENSJ_INS5_IJSB_SB_SB_EEENS5_IJNSA_ILi0EEES1I_S1I_EEEEENS5_IJNS4_10UnderscoreES1L_S1L_EEEEENS4_23SM90_TMA_LOAD_MULTICASTENS4_14ComposedLayoutINS4_7SwizzleILi2ELi4ELi3EEENS4_25smem_sparse_ptr_flag_bitsILi2ELi16EEENSJ_INS5_IJNS5_IJSB_SP_EEENS5_IJSC_S12_EEEEEENS5_IJNS5_IJS1I_SG_EEESM_EEEEEEEvNS4_8identityENS4_13SM90_TMA_LOADENS1P_INS1Q_ILi3ELi4ELi3EEENS4_18smem_ptr_flag_bitsILi16EEENSJ_INS5_IJSP_SG_EEENS5_IJSG_SB_EEEEEEEvS21_EENS_8epilogue10collective18CollectiveEpilogueINS2B_23Sm100TmaWarpSpecializedILi4ELi2ELi16ELb1ELb0EEEJSH_NS5_IJNSJ_ISF_SB_EENSJ_ISS_SB_EEEEEfNS5_IJSB_llEEEfS2J_NS2B_6fusion15FusionCallbacksIS2F_NS2K_17LinearCombinationIffffLNS_15FloatRoundStyleE2EEESH_S2I_JEEENS4_5SM1004TMEM4LOAD26SM100_TMEM_LOAD_32dp32b16xES22_NS1P_INS1Q_ILi2ELi5ELi2EEENS24_ILi32EEENSJ_INS5_IJS12_ST_EEENS5_IJSB_S12_EEEEEEENS4_39AutoVectorizingCopyWithAssumedAlignmentILi128EEENS4_14SM90_TMA_STOREES2Z_S31_S31_EEEvvEEEEvNT_6ParamsE --------------------------
	.section	.nv.info._ZN7cutlass13device_kernelINS_4gemm6kernel13GemmUniversalIN4cute5tupleIJiiiiEEENS1_10collective13CollectiveMmaINS1_41MainloopSm100TmaUmmaWarpSpecializedSparseILi10ELi2ELi2ENS5_IJNS4_1CILi1EEENSA_ILi2EEESB_EEEEENS5_IJNSA_ILi128EEENSA_ILi64EEESG_EEENS_6half_tENS5_IJNS4_6LayoutINS5_IJiNS5_IJSC_iEEEiEEENS5_IJlNS5_IJSB_SC_EEElEEEEENSJ_INS5_IJNS5_IJNS5_IJNSA_ILi8EEESC_SP_EEEiEEENS5_IJNS5_IJNSA_ILi16EEESC_NSA_ILi4EEEEEEiEEEiEEENS5_IJNS5_IJNS5_IJSF_SS_NSA_ILi2048EEEEEENSA_ILi16384EEEEEENS5_IJNS5_IJSB_NSA_ILi1024EEENSA_ILi32EEEEEElEEElEEEEEEEESI_NS5_IJlSB_lEEENS4_8TiledMMAINS4_8MMA_AtomIJNS4_27SM100_MMA_F16BF16_SS_SPARSEISI_SI_fLi128ELi64ELNS4_4UMMA5MajorE0ELS1D_0ELNS1C_7ScaleInE0ELS1E_0EEEEEENSJ_INS5_IJSB_SB_SB_EEENS5_IJNSA_ILi0EEES1I_S1I_EEEEENS5_IJNS4_10UnderscoreES1L_S1L_EEEEENS4_23SM90_TMA_LOAD_MULTICASTENS4_14ComposedLayoutINS4_7SwizzleILi2ELi4ELi3EEENS4_25smem_sparse_ptr_flag_bitsILi2ELi16EEENSJ_INS5_IJNS5_IJSB_SP_EEENS5_IJSC_S12_EEEEEENS5_IJNS5_IJS1I_SG_EEESM_EEEEEEEvNS4_8identityENS4_13SM90_TMA_LOADENS1P_INS1Q_ILi3ELi4ELi3EEENS4_18smem_ptr_flag_bitsILi16EEENSJ_INS5_IJSP_SG_EEENS5_IJSG_SB_EEEEEEEvS21_EENS_8epilogue10collective18CollectiveEpilogueINS2B_23Sm100TmaWarpSpecializedILi4ELi2ELi16ELb1ELb0EEEJSH_NS5_IJNSJ_ISF_SB_EENSJ_ISS_SB_EEEEEfNS5_IJSB_llEEEfS2J_NS2B_6fusion15FusionCallbacksIS2F_NS2K_17LinearCombinationIffffLNS_15FloatRoundStyleE2EEESH_S2I_JEEENS4_5SM1004TMEM4LOAD26SM100_TMEM_LOAD_32dp32b16xES22_NS1P_INS1Q_ILi2ELi5ELi2EEENS24_ILi32EEENSJ_INS5_IJS12_ST_EEENS5_IJSB_S12_EEEEEEENS4_39AutoVectorizingCopyWithAssumedAlignmentILi128EEENS4_14SM90_TMA_STOREES2Z_S31_S31_EEEvvEEEEvNT_6ParamsE,"",@"SHT_CUDA_INFO"
	.sectionflags	@""
	.align	4


	//----- nvinfo : EIATTR_CUDA_API_VERSION
	.align		4
        /*0000*/ 	.byte	0x04, 0x37
        /*0002*/ 	.short	(.L_31 - .L_30)
.L_30:
        /*0004*/ 	.word	0x00000082


	//----- nvinfo : EIATTR_KPARAM_INFO
	.align		4
.L_31:
        /*0008*/ 	.byte	0x04, 0x17
        /*000a*/ 	.short	(.L_33 - .L_32)
.L_32:
        /*000c*/ 	.word	0x00000000
        /*0010*/ 	.short	0x0000
        /*0012*/ 	.short	0x0000
        /*0014*/ 	.byte	0x00, 0xf0, 0x01, 0x28


	//----- nvinfo : EIATTR_AT_ENTRY_FRAGMENTS
	.align		4
.L_33:
        /*0018*/ 	.byte	0x04, 0x4f
        /*001a*/ 	.short	(.L_35 - .L_34)


	//   ....[0]....
.L_34:
        /*001c*/ 	.word	0x00000006


	//----- nvinfo : EIATTR_RESERVED_SMEM_USED
	.align		4
.L_35:
        /*0020*/ 	.byte	0x01, 0x41
	.zero		2


	//----- nvinfo : EIATTR_SPARSE_MMA_MASK
	.align		4
        /*0024*/ 	.byte	0x03, 0x50
        /*0026*/ 	.short	0x0040


	//----- nvinfo : EIATTR_TCGEN05_1CTA_USED
	.align		4
        /*0028*/ 	.byte	0x01, 0x51
	.zero		2


	//----- nvinfo : EIATTR_MAXREG_COUNT
	.align		4
        /*002c*/ 	.byte	0x03, 0x1b
        /*002e*/ 	.short	0x00ff


	//----- nvinfo : EIATTR_NUM_BARRIERS
	.align		4
        /*0030*/ 	.byte	0x02, 0x4c
        /*0032*/ 	.byte	0x07
	.zero		1


	//----- nvinfo : EIATTR_EXTERNS
	.align		4
        /*0034*/ 	.byte	0x04, 0x0f
        /*0036*/ 	.short	(.L_37 - .L_36)


	//   ....[0]....
	.align		4
.L_36:
        /*0038*/ 	.word	index@(__assertfail)


	//----- nvinfo : EIATTR_MERCURY_ISA_VERSION
	.align		4
.L_37:
        /*003c*/ 	.byte	0x03, 0x5f
        /*003e*/ 	.short	0x0101


	//----- nvinfo : EIATTR_INT_WARP_WIDE_INSTR_OFFSETS
	.align		4
        /*0040*/ 	.byte	0x04, 0x31
        /*0042*/ 	.short	(.L_39 - .L_38)


	//   ....[0]....
.L_38:
        /*0044*/ 	.word	0x00001e30


	//   ....[1]....
        /*0048*/ 	.word	0x00003ba0


	//   ....[2]....
        /*004c*/ 	.word	0x00003bc0


	//   ....[3]....
        /*0050*/ 	.word	0x00003bf0


	//   ....[4]....
        /*0054*/ 	.word	0x00004500


	//   ....[5]....
        /*0058*/ 	.word	0x00004520


	//   ....[6]....
        /*005c*/ 	.word	0x000045c0


	//   ....[7]....
        /*0060*/ 	.word	0x00004660


	//   ....[8]....
        /*0064*/ 	.word	0x00004720


	//   ....[9]....
        /*0068*/ 	.word	0x000047a0


	//   ....[10]....
        /*006c*/ 	.word	0x000047c0


	//   ....[11]....
        /*0070*/ 	.word	0x00004890


	//   ....[12]....
        /*0074*/ 	.word	0x00004920


	//   ....[13]....
        /*0078*/ 	.word	0x000049e0


	//   ....[14]....
        /*007c*/ 	.word	0x00004a70


	//   ....[15]....
        /*0080*/ 	.word	0x00004a90


	//   ....[16]....
        /*0084*/ 	.word	0x00004bc0


	//   ....[17]....
        /*0088*/ 	.word	0x00004c20


	//   ....[18]....
        /*008c*/ 	.word	0x00004cd0


	//   ....[19]....
        /*0090*/ 	.word	0x00004e20


	//   ....[20]....
        /*0094*/ 	.word	0x00004e80


	//   ....[21]....
        /*0098*/ 	.word	0x00004ea0


	//   ....[22]....
        /*009c*/ 	.word	0x00004ec0


	//   ....[23]....
        /*00a0*/ 	.word	0x000050b0


	//----- nvinfo : EIATTR_COOP_GROUP_MASK_REGIDS
	.align		4
.L_39:
        /*00a4*/ 	.byte	0x04, 0x29
        /*00a6*/ 	.short	(.L_41 - .L_40)


	//   ....[0]....
.L_40:
        /*00a8*/ 	.word	0xffffffff


	//   ....[1]....
        /*00ac*/ 	.word	0xffffffff


	//   ....[2]....
        /*00b0*/ 	.word	0xffffffff


	//   ....[3]....
        /*00b4*/ 	.word	0xffffffff


	//   ....[4]....
        /*00b8*/ 	.word	0xffffffff


	//   ....[5]....
        /*00bc*/ 	.word	0xffffffff


	//   ....[6]....
        /*00c0*/ 	.word	0xffffffff


	//   ....[7]....
        /*00c4*/ 	.word	0xffffffff


	//   ....[8]....
        /*00c8*/ 	.word	0xffffffff


	//   ....[9]....
        /*00cc*/ 	.word	0xffffffff


	//   ....[10]....
        /*00d0*/ 	.word	0xffffffff


	//   ....[11]....
        /*00d4*/ 	.word	0xffffffff


	//   ....[12]....
        /*00d8*/ 	.word	0xffffffff


	//   ....[13]....
        /*00dc*/ 	.word	0xffffffff


	//----- nvinfo : EIATTR_COOP_GROUP_INSTR_OFFSETS
	.align		4
.L_41:
        /*00e0*/ 	.byte	0x04, 0x28
        /*00e2*/ 	.short	(.L_43 - .L_42)


	//   ....[0]....
.L_42:
        /*00e4*/ 	.word	0x00000090


	//   ....[1]....
        /*00e8*/ 	.word	0x00000500


	//   ....[2]....
        /*00ec*/ 	.word	0x00000780


	//   ....[3]....
        /*00f0*/ 	.word	0x00000920


	//   ....[4]....
        /*00f4*/ 	.word	0x00000a20


	//   ....[5]....
        /*00f8*/ 	.word	0x00000b90


	//   ....[6]....
        /*00fc*/ 	.word	0x00000cf0


	//   ....[7]....
        /*0100*/ 	.word	0x00000eb0


	//   ....[8]....
        /*0104*/ 	.word	0x00001d20


	//   ....[9]....
        /*0108*/ 	.word	0x00002e50


	//   ....[10]....
        /*010c*/ 	.word	0x00003060


	//   ....[11]....
        /*0110*/ 	.word	0x00003090


	//   ....[12]....
        /*0114*/ 	.word	0x00003a80


	//   ....[13]....
        /*0118*/ 	.word	0x00003cb0


	//----- nvinfo : EIATTR_VRC_CTA_INIT_COUNT
	.align		4
.L_43:
        /*011c*/ 	.byte	0x02, 0x4a
        /*011e*/ 	.byte	0x80
	.zero		1


	//----- nvinfo : EIATTR_SYSCALL_OFFSETS
	.align		4
        /*0120*/ 	.byte	0x04, 0x46
        /*0122*/ 	.short	(.L_45 - .L_44)


	//   ....[0]....
.L_44:
        /*0124*/ 	.word	0x00005b20


	//   ....[1]....
        /*0128*/ 	.word	0x00005c10


	//   ....[2]....
        /*012c*/ 	.word	0x00006430


	//   ....[3]....
        /*0130*/ 	.word	0x00006e20


	//   ....[4]....
        /*0134*/ 	.word	0x000077f0


	//   ....[5]....
        /*0138*/ 	.word	0x000081b0


	//----- nvinfo : EIATTR_MBARRIER_INSTR_OFFSETS
	.align		4
.L_45:
        /*013c*/ 	.byte	0x04, 0x39
        /*013e*/ 	.short	(.L_47 - .L_46)


	//   ....[0]....
.L_46:
        /*0140*/ 	.word	0x00000620
        /*0144*/ 	.word	0x000000ff
        /*0148*/ 	.word	0x00000000
        /*014c*/ 	.short	0x0100
        /*014e*/ 	.byte	0x06
	.zero		1


	//   ....[1]....
        /*0150*/ 	.word	0x00000630
        /*0154*/ 	.word	0x000000ff
        /*0158*/ 	.word	0x00000050
        /*015c*/ 	.short	0x0100
        /*015e*/ 	.byte	0x06
	.zero		1


	//   ....[2]....
        /*0160*/ 	.word	0x00000640
        /*0164*/ 	.word	0x000000ff
        /*0168*/ 	.word	0x00000008
        /*016c*/ 	.short	0x0100
        /*016e*/ 	.byte	0x06
	.zero		1


	//   ....[3]....
        /*0170*/ 	.word	0x00000650
        /*0174*/ 	.word	0x000000ff
        /*0178*/ 	.word	0x00000058
        /*017c*/ 	.short	0x0100
        /*017e*/ 	.byte	0x06
	.zero		1


	//   ....[4]....
        /*0180*/ 	.word	0x00000660
        /*0184*/ 	.word	0x000000ff
        /*0188*/ 	.word	0x00000010
        /*018c*/ 	.short	0x0100
        /*018e*/ 	.byte	0x06
	.zero		1


	//   ....[5]....
        /*0190*/ 	.word	0x00000670
        /*0194*/ 	.word	0x000000ff
        /*0198*/ 	.word	0x00000060
        /*019c*/ 	.short	0x0100
        /*019e*/ 	.byte	0x06
	.zero		1


	//   ....[6]....
        /*01a0*/ 	.word	0x00000680
        /*01a4*/ 	.word	0x000000ff
        /*01a8*/ 	.word	0x00000018
        /*01ac*/ 	.short	0x0100
        /*01ae*/ 	.byte	0x06
	.zero		1


	//   ....[7]....
        /*01b0*/ 	.word	0x00000690
        /*01b4*/ 	.word	0x000000ff
        /*01b8*/ 	.word	0x00000068
        /*01bc*/ 	.short	0x0100
        /*01be*/ 	.byte	0x06
	.zero		1


	//   ....[8]....
        /*01c0*/ 	.word	0x000006a0
        /*01c4*/ 	.word	0x000000ff
        /*01c8*/ 	.word	0x00000020
        /*01cc*/ 	.short	0x0100
        /*01ce*/ 	.byte	0x06
	.zero		1


	//   ....[9]....
        /*01d0*/ 	.word	0x000006b0
        /*01d4*/ 	.word	0x000000ff
        /*01d8*/ 	.word	0x00000070
        /*01dc*/ 	.short	0x0100
        /*01de*/ 	.byte	0x06
	.zero		1


	//   ....[10]....
        /*01e0*/ 	.word	0x000006c0
        /*01e4*/ 	.word	0x000000ff
        /*01e8*/ 	.word	0x00000028
        /*01ec*/ 	.short	0x0100
        /*01ee*/ 	.byte	0x06
	.zero		1


	//   ....[11]....
        /*01f0*/ 	.word	0x000006d0
        /*01f4*/ 	.word	0x000000ff
        /*01f8*/ 	.word	0x00000078
        /*01fc*/ 	.short	0x0100
        /*01fe*/ 	.byte	0x06
	.zero		1


	//   ....[12]....
        /*0200*/ 	.word	0x000006e0
        /*0204*/ 	.word	0x000000ff
        /*0208*/ 	.word	0x00000030
        /*020c*/ 	.short	0x0100
        /*020e*/ 	.byte	0x06
	.zero		1


	//   ....[13]....
        /*0210*/ 	.word	0x000006f0
        /*0214*/ 	.word	0x000000ff
        /*0218*/ 	.word	0x00000080
        /*021c*/ 	.short	0x0100
        /*021e*/ 	.byte	0x06
	.zero		1


	//   ....[14]....
        /*0220*/ 	.word	0x00000700
        /*0224*/ 	.word	0x000000ff
        /*0228*/ 	.word	0x00000038
        /*022c*/ 	.short	0x0100
        /*022e*/ 	.byte	0x06
	.zero		1


	//   ....[15]....
        /*0230*/ 	.word	0x00000710
        /*0234*/ 	.word	0x000000ff
        /*0238*/ 	.word	0x00000088
        /*023c*/ 	.short	0x0100
        /*023e*/ 	.byte	0x06
	.zero		1


	//   ....[16]....
        /*0240*/ 	.word	0x00000720
        /*0244*/ 	.word	0x000000ff
        /*0248*/ 	.word	0x00000040
        /*024c*/ 	.short	0x0100
        /*024e*/ 	.byte	0x06
	.zero		1


	//   ....[17]....
        /*0250*/ 	.word	0x00000730
        /*0254*/ 	.word	0x000000ff
        /*0258*/ 	.word	0x00000090
        /*025c*/ 	.short	0x0100
        /*025e*/ 	.byte	0x06
	.zero		1


	//   ....[18]....
        /*0260*/ 	.word	0x00000740
        /*0264*/ 	.word	0x000000ff
        /*0268*/ 	.word	0x00000048
        /*026c*/ 	.short	0x0100
        /*026e*/ 	.byte	0x06
	.zero		1


	//   ....[19]....
        /*0270*/ 	.word	0x00000750
        /*0274*/ 	.word	0x000000ff
        /*0278*/ 	.word	0x00000098
        /*027c*/ 	.short	0x0100
        /*027e*/ 	.byte	0x06
	.zero		1


	//   ....[20]....
        /*0280*/ 	.word	0x00000890
        /*0284*/ 	.word	0x000000ff
        /*0288*/ 	.word	0x000000a0
        /*028c*/ 	.short	0x0100
        /*028e*/ 	.byte	0x06
	.zero		1


	//   ....[21]....
        /*0290*/ 	.word	0x000008a0
        /*0294*/ 	.word	0x000000ff
        /*0298*/ 	.word	0x000000c0
        /*029c*/ 	.short	0x0100
        /*029e*/ 	.byte	0x06
	.zero		1


	//   ....[22]....
        /*02a0*/ 	.word	0x000008b0
        /*02a4*/ 	.word	0x000000ff
        /*02a8*/ 	.word	0x000000a8
        /*02ac*/ 	.short	0x0100
        /*02ae*/ 	.byte	0x06
	.zero		1


	//   ....[23]....
        /*02b0*/ 	.word	0x000008c0
        /*02b4*/ 	.word	0x000000ff
        /*02b8*/ 	.word	0x000000c8
        /*02bc*/ 	.short	0x0100
        /*02be*/ 	.byte	0x06
	.zero		1


	//   ....[24]....
        /*02c0*/ 	.word	0x000008d0
        /*02c4*/ 	.word	0x000000ff
        /*02c8*/ 	.word	0x000000b0
        /*02cc*/ 	.short	0x0100
        /*02ce*/ 	.byte	0x06
	.zero		1


	//   ....[25]....
        /*02d0*/ 	.word	0x000008e0
        /*02d4*/ 	.word	0x000000ff
        /*02d8*/ 	.word	0x000000d0
        /*02dc*/ 	.short	0x0100
        /*02de*/ 	.byte	0x06
	.zero		1


	//   ....[26]....
        /*02e0*/ 	.word	0x000008f0
        /*02e4*/ 	.word	0x000000ff
        /*02e8*/ 	.word	0x000000b8
        /*02ec*/ 	.short	0x0100
        /*02ee*/ 	.byte	0x06
	.zero		1


	//   ....[27]....
        /*02f0*/ 	.word	0x00000900
        /*02f4*/ 	.word	0x000000ff
        /*02f8*/ 	.word	0x000000d8
        /*02fc*/ 	.short	0x0100
        /*02fe*/ 	.byte	0x06
	.zero		1


	//   ....[28]....
        /*0300*/ 	.word	0x000009f0
        /*0304*/ 	.word	0x000000ff
        /*0308*/ 	.word	0x000000e0
        /*030c*/ 	.short	0x0100
        /*030e*/ 	.byte	0x05
	.zero		1


	//   ....[29]....
        /*0310*/ 	.word	0x00000a00
        /*0314*/ 	.word	0x000000ff
        /*0318*/ 	.word	0x000000e8
        /*031c*/ 	.short	0x0100
        /*031e*/ 	.byte	0x05
	.zero		1


	//   ....[30]....
        /*0320*/ 	.word	0x00000b40
        /*0324*/ 	.word	0x000000ff
        /*0328*/ 	.word	0x000000f0
        /*032c*/ 	.short	0x0100
        /*032e*/ 	.byte	0x05
	.zero		1


	//   ....[31]....
        /*0330*/ 	.word	0x00000b50
        /*0334*/ 	.word	0x000000ff
        /*0338*/ 	.word	0x00000100
        /*033c*/ 	.short	0x0100
        /*033e*/ 	.byte	0x05
	.zero		1


	//   ....[32]....
        /*0340*/ 	.word	0x00000b60
        /*0344*/ 	.word	0x000000ff
        /*0348*/ 	.word	0x000000f8
        /*034c*/ 	.short	0x0100
        /*034e*/ 	.byte	0x05
	.zero		1


	//   ....[33]....
        /*0350*/ 	.word	0x00000b70
        /*0354*/ 	.word	0x000000ff
        /*0358*/ 	.word	0x00000108
        /*035c*/ 	.short	0x0100
        /*035e*/ 	.byte	0x05
	.zero		1


	//   ....[34]....
        /*0360*/ 	.word	0x00000ca0
        /*0364*/ 	.word	0x000000ff
        /*0368*/ 	.word	0x00000110
        /*036c*/ 	.short	0x0100
        /*036e*/ 	.byte	0x06
	.zero		1


	//   ....[35]....
        /*0370*/ 	.word	0x00000cb0
        /*0374*/ 	.word	0x000000ff
        /*0378*/ 	.word	0x00000120
        /*037c*/ 	.short	0x0100
        /*037e*/ 	.byte	0x06
	.zero		1


	//   ....[36]....
        /*0380*/ 	.word	0x00000cc0
        /*0384*/ 	.word	0x000000ff
        /*0388*/ 	.word	0x00000118
        /*038c*/ 	.short	0x0100
        /*038e*/ 	.byte	0x06
	.zero		1


	//   ....[37]....
        /*0390*/ 	.word	0x00000cd0
        /*0394*/ 	.word	0x000000ff
        /*0398*/ 	.word	0x00000128
        /*039c*/ 	.short	0x0100
        /*039e*/ 	.byte	0x06
	.zero		1


	//   ....[38]....
        /*03a0*/ 	.word	0x00000dc0
        /*03a4*/ 	.word	0x000000ff
        /*03a8*/ 	.word	0x00000130
        /*03ac*/ 	.short	0x0100
        /*03ae*/ 	.byte	0x05
	.zero		1


	//   ....[39]....
        /*03b0*/ 	.word	0x00000dd0
        /*03b4*/ 	.word	0x000000ff
        /*03b8*/ 	.word	0x00000140
        /*03bc*/ 	.short	0x0100
        /*03be*/ 	.byte	0x05
	.zero		1


	//   ....[40]....
        /*03c0*/ 	.word	0x00000de0
        /*03c4*/ 	.word	0x000000ff
        /*03c8*/ 	.word	0x00000138
        /*03cc*/ 	.short	0x0100
        /*03ce*/ 	.byte	0x05
	.zero		1


	//   ....[41]....
        /*03d0*/ 	.word	0x00000df0
        /*03d4*/ 	.word	0x000000ff
        /*03d8*/ 	.word	0x00000148
        /*03dc*/ 	.short	0x0100
        /*03de*/ 	.byte	0x05
	.zero		1


	//   ....[42]....
        /*03e0*/ 	.word	0x00001870
        /*03e4*/ 	.word	0x00000004
        /*03e8*/ 	.word	0x00000140
        /*03ec*/ 	.short	0x010a
        /*03ee*/ 	.byte	0xff
	.zero		1


	//   ....[43]....
        /*03f0*/ 	.word	0x00001890
        /*03f4*/ 	.word	0x00000004
        /*03f8*/ 	.word	0x00000130
        /*03fc*/ 	.short	0x0101
        /*03fe*/ 	.byte	0xff
	.zero		1


	//   ....[44]....
        /*0400*/ 	.word	0x00001910
        /*0404*/ 	.word	0x000000ff
        /*0408*/ 	.word	0x00000050
        /*040c*/ 	.short	0x010a
        /*040e*/ 	.byte	0x07
	.zero		1


	//   ....[45]....
        /*0410*/ 	.word	0x00001a40
        /*0414*/ 	.word	0x000000ff
        /*0418*/ 	.word	0x00000050
        /*041c*/ 	.short	0x010a
        /*041e*/ 	.byte	0x21
	.zero		1


	//   ....[46]....
        /*0420*/ 	.word	0x00001bd0
        /*0424*/ 	.word	0x000000ff
        /*0428*/ 	.word	0x00000050
        /*042c*/ 	.short	0x010a
        /*042e*/ 	.byte	0x08
	.zero		1


	//   ....[47]....
        /*0430*/ 	.word	0x00001d00
        /*0434*/ 	.word	0x000000ff
        /*0438*/ 	.word	0x000000e8
        /*043c*/ 	.short	0x0101
        /*043e*/ 	.byte	0x05
	.zero		1


	//   ....[48]....
        /*0440*/ 	.word	0x00001d30
        /*0444*/ 	.word	0x00000008
        /*0448*/ 	.word	0x000000f0
        /*044c*/ 	.short	0x010a
        /*044e*/ 	.byte	0xff
	.zero		1


	//   ....[49]....
        /*0450*/ 	.word	0x00001e00
        /*0454*/ 	.word	0x00000008
        /*0458*/ 	.word	0x00000000
        /*045c*/ 	.short	0x0101
        /*045e*/ 	.byte	0xff
	.zero		1


	//   ....[50]....
        /*0460*/ 	.word	0x00002370
        /*0464*/ 	.word	0x000000ff
        /*0468*/ 	.word	0x00000000
        /*046c*/ 	.short	0x010a
        /*046e*/ 	.byte	0x04
	.zero		1


	//   ....[51]....
        /*0470*/ 	.word	0x00002400
        /*0474*/ 	.word	0x000000ff
        /*0478*/ 	.word	0x00000000
        /*047c*/ 	.short	0x010a
        /*047e*/ 	.byte	0x04
	.zero		1


	//   ....[52]....
        /*0480*/ 	.word	0x00002490
        /*0484*/ 	.word	0x000000ff
        /*0488*/ 	.word	0x00000000
        /*048c*/ 	.short	0x010a
        /*048e*/ 	.byte	0x04
	.zero		1


	//   ....[53]....
        /*0490*/ 	.word	0x00002520
        /*0494*/ 	.word	0x000000ff
        /*0498*/ 	.word	0x00000000
        /*049c*/ 	.short	0x010a
        /*049e*/ 	.byte	0x04
	.zero		1


	//   ....[54]....
        /*04a0*/ 	.word	0x000025b0
        /*04a4*/ 	.word	0x000000ff
        /*04a8*/ 	.word	0x00000000
        /*04ac*/ 	.short	0x010a
        /*04ae*/ 	.byte	0x04
	.zero		1


	//   ....[55]....
        /*04b0*/ 	.word	0x00002640
        /*04b4*/ 	.word	0x000000ff
        /*04b8*/ 	.word	0x00000000
        /*04bc*/ 	.short	0x010a
        /*04be*/ 	.byte	0x04
	.zero		1


	//   ....[56]....
        /*04c0*/ 	.word	0x000026d0
        /*04c4*/ 	.word	0x000000ff
        /*04c8*/ 	.word	0x00000000
        /*04cc*/ 	.short	0x010a
        /*04ce*/ 	.byte	0x04
	.zero		1


	//   ....[57]....
        /*04d0*/ 	.word	0x00002760
        /*04d4*/ 	.word	0x000000ff
        /*04d8*/ 	.word	0x00000000
        /*04dc*/ 	.short	0x010a
        /*04de*/ 	.byte	0x04
	.zero		1


	//   ....[58]....
        /*04e0*/ 	.word	0x000027f0
        /*04e4*/ 	.word	0x000000ff
        /*04e8*/ 	.word	0x00000000
        /*04ec*/ 	.short	0x010a
        /*04ee*/ 	.byte	0x04
	.zero		1


	//   ....[59]....
        /*04f0*/ 	.word	0x00002890
        /*04f4*/ 	.word	0x00000000
        /*04f8*/ 	.word	0x00000000
        /*04fc*/ 	.short	0x010a
        /*04fe*/ 	.byte	0xff
	.zero		1


	//   ....[60]....
        /*0500*/ 	.word	0x000029b0
        /*0504*/ 	.word	0x00000000
        /*0508*/ 	.word	0x00000130
        /*050c*/ 	.short	0x010a
        /*050e*/ 	.byte	0xff
	.zero		1


	//   ....[61]....
        /*0510*/ 	.word	0x00002a20
        /*0514*/ 	.word	0x00000004
        /*0518*/ 	.word	0x00000000
        /*051c*/ 	.short	0x0101
        /*051e*/ 	.byte	0xff
	.zero		1


	//   ....[62]....
        /*0520*/ 	.word	0x00002a40
        /*0524*/ 	.word	0x000000ff
        /*0528*/ 	.word	0x00000100
        /*052c*/ 	.short	0x010a
        /*052e*/ 	.byte	0x05
	.zero		1


	//   ....[63]....
        /*0530*/ 	.word	0x00002b60
        /*0534*/ 	.word	0x00000000
        /*0538*/ 	.word	0x000000f0
        /*053c*/ 	.short	0x010a
        /*053e*/ 	.byte	0xff
	.zero		1


	//   ....[64]....
        /*0540*/ 	.word	0x00002c60
        /*0544*/ 	.word	0x00000000
        /*0548*/ 	.word	0x00000000
        /*054c*/ 	.short	0x0101
        /*054e*/ 	.byte	0xff
	.zero		1


	//   ....[65]....
        /*0550*/ 	.word	0x00002cf0
        /*0554*/ 	.word	0x000000ff
        /*0558*/ 	.word	0x00000100
        /*055c*/ 	.short	0x0106
        /*055e*/ 	.byte	0x05
	.zero		1


	//   ....[66]....
        /*0560*/ 	.word	0x00002d10
        /*0564*/ 	.word	0x000000ff
        /*0568*/ 	.word	0x00000100
        /*056c*/ 	.short	0x010a
        /*056e*/ 	.byte	0x05
	.zero		1


	//   ....[67]....
        /*0570*/ 	.word	0x00002da0
        /*0574*/ 	.word	0x000000ff
        /*0578*/ 	.word	0x00000100
        /*057c*/ 	.short	0x0106
        /*057e*/ 	.byte	0x04
	.zero		1


	//   ....[68]....
        /*0580*/ 	.word	0x00002de0
        /*0584*/ 	.word	0x00000000
        /*0588*/ 	.word	0x00000100
        /*058c*/ 	.short	0x010a
        /*058e*/ 	.byte	0xff
	.zero		1


	//   ....[69]....
        /*0590*/ 	.word	0x00003300
        /*0594*/ 	.word	0x00000000
        /*0598*/ 	.word	0x000000f0
        /*059c*/ 	.short	0x010a
        /*059e*/ 	.byte	0xff
	.zero		1


	//   ....[70]....
        /*05a0*/ 	.word	0x00003410
        /*05a4*/ 	.word	0x00000003
        /*05a8*/ 	.word	0x00000000
        /*05ac*/ 	.short	0x0101
        /*05ae*/ 	.byte	0xff
	.zero		1


	//   ....[71]....
        /*05b0*/ 	.word	0x00003420
        /*05b4*/ 	.word	0x000000ff
        /*05b8*/ 	.word	0x00000000
        /*05bc*/ 	.short	0x010a
        /*05be*/ 	.byte	0x05
	.zero		1


	//   ....[72]....
        /*05c0*/ 	.word	0x00003440
        /*05c4*/ 	.word	0x000000ff
        /*05c8*/ 	.word	0x00000120
        /*05cc*/ 	.short	0x010a
        /*05ce*/ 	.byte	0x07
	.zero		1


	//   ....[73]....
        /*05d0*/ 	.word	0x00003540
        /*05d4*/ 	.word	0x000000ff
        /*05d8*/ 	.word	0x00000000
        /*05dc*/ 	.short	0x010a
        /*05de*/ 	.byte	0x06
	.zero		1


	//   ....[74]....
        /*05e0*/ 	.word	0x00003600
        /*05e4*/ 	.word	0x000000ff
        /*05e8*/ 	.word	0x00000000
        /*05ec*/ 	.short	0x010a
        /*05ee*/ 	.byte	0x05
	.zero		1


	//   ....[75]....
        /*05f0*/ 	.word	0x000039d0
        /*05f4*/ 	.word	0x000000ff
        /*05f8*/ 	.word	0x00000000
        /*05fc*/ 	.short	0x010a
        /*05fe*/ 	.byte	0x06
	.zero		1


	//   ....[76]....
        /*0600*/ 	.word	0x00003a60
        /*0604*/ 	.word	0x000000ff
        /*0608*/ 	.word	0x00000000
        /*060c*/ 	.short	0x010a
        /*060e*/ 	.byte	0x07
	.zero		1


	//   ....[77]....
        /*0610*/ 	.word	0x00003eb0
        /*0614*/ 	.word	0x00000000
        /*0618*/ 	.word	0x000000f0
        /*061c*/ 	.short	0x010a
        /*061e*/ 	.byte	0xff
	.zero		1


	//   ....[78]....
        /*0620*/ 	.word	0x00003f70
        /*0624*/ 	.word	0x00000000
        /*0628*/ 	.word	0x00000000
        /*062c*/ 	.short	0x0101
        /*062e*/ 	.byte	0xff
	.zero		1


	//   ....[79]....
        /*0630*/ 	.word	0x00004290
        /*0634*/ 	.word	0x000000ff
        /*0638*/ 	.word	0x000000e8
        /*063c*/ 	.short	0x010a
        /*063e*/ 	.byte	0x04
	.zero		1


	//   ....[80]....
        /*0640*/ 	.word	0x00004480
        /*0644*/ 	.word	0x000000ff
        /*0648*/ 	.word	0x000000c0
        /*064c*/ 	.short	0x010a
        /*064e*/ 	.byte	0x04
	.zero		1


	//   ....[81]....
        /*0650*/ 	.word	0x00004750
        /*0654*/ 	.word	0x000000ff
        /*0658*/ 	.word	0x000000a0
        /*065c*/ 	.short	0x010b
        /*065e*/ 	.byte	0x04
	.zero		1


	//   ....[82]....
        /*0660*/ 	.word	0x00004760
        /*0664*/ 	.word	0x000000ff
        /*0668*/ 	.word	0x00000000
        /*066c*/ 	.short	0x0101
        /*066e*/ 	.byte	0x07
	.zero		1


	//   ....[83]....
        /*0670*/ 	.word	0x00004770
        /*0674*/ 	.word	0x000000ff
        /*0678*/ 	.word	0x000000c8
        /*067c*/ 	.short	0x010a
        /*067e*/ 	.byte	0x04
	.zero		1


	//   ....[84]....
        /*0680*/ 	.word	0x00004a10
        /*0684*/ 	.word	0x000000ff
        /*0688*/ 	.word	0x000000a8
        /*068c*/ 	.short	0x010b
        /*068e*/ 	.byte	0x04
	.zero		1


	//   ....[85]....
        /*0690*/ 	.word	0x00004a20
        /*0694*/ 	.word	0x000000ff
        /*0698*/ 	.word	0x00000000
        /*069c*/ 	.short	0x0101
        /*069e*/ 	.byte	0x07
	.zero		1


	//   ....[86]....
        /*06a0*/ 	.word	0x00004a30
        /*06a4*/ 	.word	0x000000ff
        /*06a8*/ 	.word	0x000000d0
        /*06ac*/ 	.short	0x010a
        /*06ae*/ 	.byte	0x04
	.zero		1


	//   ....[87]....
        /*06b0*/ 	.word	0x00004d80
        /*06b4*/ 	.word	0x000000ff
        /*06b8*/ 	.word	0x000000b0
        /*06bc*/ 	.short	0x010b
        /*06be*/ 	.byte	0x04
	.zero		1


	//   ....[88]....
        /*06c0*/ 	.word	0x00004de0
        /*06c4*/ 	.word	0x000000ff
        /*06c8*/ 	.word	0x00000000
        /*06cc*/ 	.short	0x0101
        /*06ce*/ 	.byte	0x07
	.zero		1


	//   ....[89]....
        /*06d0*/ 	.word	0x00004df0
        /*06d4*/ 	.word	0x000000ff
        /*06d8*/ 	.word	0x000000d8
        /*06dc*/ 	.short	0x010a
        /*06de*/ 	.byte	0x04
	.zero		1


	//   ....[90]....
        /*06e0*/ 	.word	0x000050e0
        /*06e4*/ 	.word	0x000000ff
        /*06e8*/ 	.word	0x000000b8
        /*06ec*/ 	.short	0x010b
        /*06ee*/ 	.byte	0x04
	.zero		1


	//   ....[91]....
        /*06f0*/ 	.word	0x00005110
        /*06f4*/ 	.word	0x000000ff
        /*06f8*/ 	.word	0x00000000
        /*06fc*/ 	.short	0x0101
        /*06fe*/ 	.byte	0x05
	.zero		1


	//   ....[92]....
        /*0700*/ 	.word	0x00005160
        /*0704*/ 	.word	0x000000ff
        /*0708*/ 	.word	0x000000c0
        /*070c*/ 	.short	0x010a
        /*070e*/ 	.byte	0x04
	.zero		1


	//   ....[93]....
        /*0710*/ 	.word	0x00005180
        /*0714*/ 	.word	0x000000ff
        /*0718*/ 	.word	0x000000c8
        /*071c*/ 	.short	0x010a
        /*071e*/ 	.byte	0x04
	.zero		1


	//   ....[94]....
        /*0720*/ 	.word	0x000051a0
        /*0724*/ 	.word	0x000000ff
        /*0728*/ 	.word	0x000000d0
        /*072c*/ 	.short	0x010a
        /*072e*/ 	.byte	0x04
	.zero		1


	//   ....[95]....
        /*0730*/ 	.word	0x000051e0
        /*0734*/ 	.word	0x00000000
        /*0738*/ 	.word	0x000000d8
        /*073c*/ 	.short	0x010a
        /*073e*/ 	.byte	0xff
	.zero		1


	//   ....[96]....
        /*0740*/ 	.word	0x000054f0
        /*0744*/ 	.word	0x00000000
        /*0748*/ 	.word	0x000000f0
        /*074c*/ 	.short	0x010a
        /*074e*/ 	.byte	0xff
	.zero		1


	//   ....[97]....
        /*0750*/ 	.word	0x00005600
        /*0754*/ 	.word	0x00000000
        /*0758*/ 	.word	0x00000000
        /*075c*/ 	.short	0x0101
        /*075e*/ 	.byte	0xff
	.zero		1


	//   ....[98]....
        /*0760*/ 	.word	0x00006050
        /*0764*/ 	.word	0x000000ff
        /*0768*/ 	.word	0x000000a0
        /*076c*/ 	.short	0x010a
        /*076e*/ 	.byte	0x2e
	.zero		1


	//   ....[99]....
        /*0770*/ 	.word	0x00006070
        /*0774*/ 	.word	0x00000053
        /*0778*/ 	.word	0x00000110
        /*077c*/ 	.short	0x010a
        /*077e*/ 	.byte	0xff
	.zero		1


	//   ....[100]....
        /*0780*/ 	.word	0x00006160
        /*0784*/ 	.word	0x000000ff
        /*0788*/ 	.word	0x000000a0
        /*078c*/ 	.short	0x010a
        /*078e*/ 	.byte	0x2e
	.zero		1


	//   ....[101]....
        /*0790*/ 	.word	0x00006310
        /*0794*/ 	.word	0x00000053
        /*0798*/ 	.word	0x00000110
        /*079c*/ 	.short	0x010a
        /*079e*/ 	.byte	0xff
	.zero		1


	//   ....[102]....
        /*07a0*/ 	.word	0x00006a80
        /*07a4*/ 	.word	0x00000000
        /*07a8*/ 	.word	0x00000000
        /*07ac*/ 	.short	0x0101
        /*07ae*/ 	.byte	0xff
	.zero		1


	//   ....[103]....
        /*07b0*/ 	.word	0x00006a90
        /*07b4*/ 	.word	0x00000003
        /*07b8*/ 	.word	0x000000a0
        /*07bc*/ 	.short	0x010a
        /*07be*/ 	.byte	0xff
	.zero		1


	//   ....[104]....
        /*07c0*/ 	.word	0x00006b50
        /*07c4*/ 	.word	0x00000003
        /*07c8*/ 	.word	0x000000a0
        /*07cc*/ 	.short	0x010a
        /*07ce*/ 	.byte	0xff
	.zero		1


	//   ....[105]....
        /*07d0*/ 	.word	0x00007450
        /*07d4*/ 	.word	0x00000000
        /*07d8*/ 	.word	0x00000000
        /*07dc*/ 	.short	0x0101
        /*07de*/ 	.byte	0xff
	.zero		1


	//   ....[106]....
        /*07e0*/ 	.word	0x00007470
        /*07e4*/ 	.word	0x00000003
        /*07e8*/ 	.word	0x000000a0
        /*07ec*/ 	.short	0x010a
        /*07ee*/ 	.byte	0xff
	.zero		1


	//   ....[107]....
        /*07f0*/ 	.word	0x00007520
        /*07f4*/ 	.word	0x00000003
        /*07f8*/ 	.word	0x000000a0
        /*07fc*/ 	.short	0x010a
        /*07fe*/ 	.byte	0xff
	.zero		1


	//   ....[108]....
        /*0800*/ 	.word	0x00007e20
        /*0804*/ 	.word	0x00000000
        /*0808*/ 	.word	0x00000000
        /*080c*/ 	.short	0x0101
        /*080e*/ 	.byte	0xff
	.zero		1


	//   ....[109]....
        /*0810*/ 	.word	0x00007e40
        /*0814*/ 	.word	0x00000014
        /*0818*/ 	.word	0x000000a0
        /*081c*/ 	.short	0x010a
        /*081e*/ 	.byte	0xff
	.zero		1


	//   ....[110]....
        /*0820*/ 	.word	0x00007ef0
        /*0824*/ 	.word	0x00000014
        /*0828*/ 	.word	0x000000a0
        /*082c*/ 	.short	0x010a
        /*082e*/ 	.byte	0xff
	.zero		1


	//   ....[111]....
        /*0830*/ 	.word	0x00008250
        /*0834*/ 	.word	0x000000ff
        /*0838*/ 	.word	0x00000000
        /*083c*/ 	.short	0x0101
        /*083e*/ 	.byte	0x05
	.zero		1


	//   ....[112]....
        /*0840*/ 	.word	0x00008840
        /*0844*/ 	.word	0x00000003
        /*0848*/ 	.word	0x00000000
        /*084c*/ 	.short	0x0101
        /*084e*/ 	.byte	0xff
	.zero		1


	//   ....[113]....
        /*0850*/ 	.word	0x00008ae0
        /*0854*/ 	.word	0x000000ff
        /*0858*/ 	.word	0x00000000
        /*085c*/ 	.short	0x0101
        /*085e*/ 	.byte	0x04
	.zero		1


	//   ....[114]....
        /*0860*/ 	.word	0x00008b00
        /*0864*/ 	.word	0x00000004
        /*0868*/ 	.word	0x00000140
        /*086c*/ 	.short	0x010a
        /*086e*/ 	.byte	0xff
	.zero		1


	//   ....[115]....
        /*0870*/ 	.word	0x00008b60
        /*0874*/ 	.word	0x00000004
        /*0878*/ 	.word	0x00000050
        /*087c*/ 	.short	0x010a
        /*087e*/ 	.byte	0xff
	.zero		1


	//   ....[116]....
        /*0880*/ 	.word	0x00008bb0
        /*0884*/ 	.word	0x00000008
        /*0888*/ 	.word	0x000000f0
        /*088c*/ 	.short	0x010a
        /*088e*/ 	.byte	0xff
	.zero		1


	//   ....[117]....
        /*0890*/ 	.word	0x00008c10
        /*0894*/ 	.word	0x00000000
        /*0898*/ 	.word	0x00000000
        /*089c*/ 	.short	0x010a
        /*089e*/ 	.byte	0xff
	.zero		1


	//   ....[118]....
        /*08a0*/ 	.word	0x00008c70
        /*08a4*/ 	.word	0x00000000
        /*08a8*/ 	.word	0x00000000
        /*08ac*/ 	.short	0x010a
        /*08ae*/ 	.byte	0xff
	.zero		1


	//   ....[119]....
        /*08b0*/ 	.word	0x00008cd0
        /*08b4*/ 	.word	0x00000000
        /*08b8*/ 	.word	0x00000000
        /*08bc*/ 	.short	0x010a
        /*08be*/ 	.byte	0xff
	.zero		1


	//   ....[120]....
        /*08c0*/ 	.word	0x00008d30
        /*08c4*/ 	.word	0x00000000
        /*08c8*/ 	.word	0x00000000
        /*08cc*/ 	.short	0x010a
        /*08ce*/ 	.byte	0xff
	.zero		1


	//   ....[121]....
        /*08d0*/ 	.word	0x00008d90
        /*08d4*/ 	.word	0x00000000
        /*08d8*/ 	.word	0x00000000
        /*08dc*/ 	.short	0x010a
        /*08de*/ 	.byte	0xff
	.zero		1


	//   ....[122]....
        /*08e0*/ 	.word	0x00008df0
        /*08e4*/ 	.word	0x00000000
        /*08e8*/ 	.word	0x00000000
        /*08ec*/ 	.short	0x010a
        /*08ee*/ 	.byte	0xff
	.zero		1


	//   ....[123]....
        /*08f0*/ 	.word	0x00008e50
        /*08f4*/ 	.word	0x00000000
        /*08f8*/ 	.word	0x00000000
        /*08fc*/ 	.short	0x010a
        /*08fe*/ 	.byte	0xff
	.zero		1


	//   ....[124]....
        /*0900*/ 	.word	0x00008eb0
        /*0904*/ 	.word	0x00000000
        /*0908*/ 	.word	0x00000000
        /*090c*/ 	.short	0x010a
        /*090e*/ 	.byte	0xff
	.zero		1


	//   ....[125]....
        /*0910*/ 	.word	0x00008f10
        /*0914*/ 	.word	0x00000000
        /*0918*/ 	.word	0x00000000
        /*091c*/ 	.short	0x010a
        /*091e*/ 	.byte	0xff
	.zero		1


	//   ....[126]....
        /*0920*/ 	.word	0x00008f60
        /*0924*/ 	.word	0x00000000
        /*0928*/ 	.word	0x00000130
        /*092c*/ 	.short	0x010a
        /*092e*/ 	.byte	0xff
	.zero		1


	//   ....[127]....
        /*0930*/ 	.word	0x00008fc0
        /*0934*/ 	.word	0x00000000
        /*0938*/ 	.word	0x00000100
        /*093c*/ 	.short	0x010a
        /*093e*/ 	.byte	0xff
	.zero		1


	//   ....[128]....
        /*0940*/ 	.word	0x00009010
        /*0944*/ 	.word	0x00000000
        /*0948*/ 	.word	0x000000f0
        /*094c*/ 	.short	0x010a
        /*094e*/ 	.byte	0xff
	.zero		1


	//   ....[129]....
        /*0950*/ 	.word	0x00009070
        /*0954*/ 	.word	0x00000000
        /*0958*/ 	.word	0x00000100
        /*095c*/ 	.short	0x010a
        /*095e*/ 	.byte	0xff
	.zero		1


	//   ....[130]....
        /*0960*/ 	.word	0x000090c0
        /*0964*/ 	.word	0x00000000
        /*0968*/ 	.word	0x000000f0
        /*096c*/ 	.short	0x010a
        /*096e*/ 	.byte	0xff
	.zero		1


	//   ....[131]....
        /*0970*/ 	.word	0x00009120
        /*0974*/ 	.word	0x00000003
        /*0978*/ 	.word	0x00000120
        /*097c*/ 	.short	0x010a
        /*097e*/ 	.byte	0xff
	.zero		1


	//   ....[132]....
        /*0980*/ 	.word	0x00009180
        /*0984*/ 	.word	0x00000000
        /*0988*/ 	.word	0x00000000
        /*098c*/ 	.short	0x010a
        /*098e*/ 	.byte	0xff
	.zero		1


	//   ....[133]....
        /*0990*/ 	.word	0x000091e0
        /*0994*/ 	.word	0x00000000
        /*0998*/ 	.word	0x00000000
        /*099c*/ 	.short	0x010a
        /*099e*/ 	.byte	0xff
	.zero		1


	//   ....[134]....
        /*09a0*/ 	.word	0x00009240
        /*09a4*/ 	.word	0x00000000
        /*09a8*/ 	.word	0x00000000
        /*09ac*/ 	.short	0x010a
        /*09ae*/ 	.byte	0xff
	.zero		1


	//   ....[135]....
        /*09b0*/ 	.word	0x00009290
        /*09b4*/ 	.word	0x00000000
        /*09b8*/ 	.word	0x000000f0
        /*09bc*/ 	.short	0x010a
        /*09be*/ 	.byte	0xff
	.zero		1


	//   ....[136]....
        /*09c0*/ 	.word	0x000092f0
        /*09c4*/ 	.word	0x00000000
        /*09c8*/ 	.word	0x000000e8
        /*09cc*/ 	.short	0x010a
        /*09ce*/ 	.byte	0xff
	.zero		1


	//   ....[137]....
        /*09d0*/ 	.word	0x00009350
        /*09d4*/ 	.word	0x00000000
        /*09d8*/ 	.word	0x000000c0
        /*09dc*/ 	.short	0x010a
        /*09de*/ 	.byte	0xff
	.zero		1


	//   ....[138]....
        /*09e0*/ 	.word	0x000093b0
        /*09e4*/ 	.word	0x00000000
        /*09e8*/ 	.word	0x000000c8
        /*09ec*/ 	.short	0x010a
        /*09ee*/ 	.byte	0xff
	.zero		1


	//   ....[139]....
        /*09f0*/ 	.word	0x00009410
        /*09f4*/ 	.word	0x00000000
        /*09f8*/ 	.word	0x000000d0
        /*09fc*/ 	.short	0x010a
        /*09fe*/ 	.byte	0xff
	.zero		1


	//   ....[140]....
        /*0a00*/ 	.word	0x00009470
        /*0a04*/ 	.word	0x00000000
        /*0a08*/ 	.word	0x000000d8
        /*0a0c*/ 	.short	0x010a
        /*0a0e*/ 	.byte	0xff
	.zero		1


	//   ....[141]....
        /*0a10*/ 	.word	0x000094d0
        /*0a14*/ 	.word	0x00000000
        /*0a18*/ 	.word	0x000000c0
        /*0a1c*/ 	.short	0x010a
        /*0a1e*/ 	.byte	0xff
	.zero		1


	//   ....[142]....
        /*0a20*/ 	.word	0x00009530
        /*0a24*/ 	.word	0x00000000
        /*0a28*/ 	.word	0x000000c8
        /*0a2c*/ 	.short	0x010a
        /*0a2e*/ 	.byte	0xff
	.zero		1


	//   ....[143]....
        /*0a30*/ 	.word	0x00009590
        /*0a34*/ 	.word	0x00000000
        /*0a38*/ 	.word	0x000000d0
        /*0a3c*/ 	.short	0x010a
        /*0a3e*/ 	.byte	0xff
	.zero		1


	//   ....[144]....
        /*0a40*/ 	.word	0x000095e0
        /*0a44*/ 	.word	0x00000000
        /*0a48*/ 	.word	0x000000f0
        /*0a4c*/ 	.short	0x010a
        /*0a4e*/ 	.byte	0xff
	.zero		1


	//   ....[145]....
        /*0a50*/ 	.word	0x00009640
        /*0a54*/ 	.word	0x00000003
        /*0a58*/ 	.word	0x000000a0
        /*0a5c*/ 	.short	0x010a
        /*0a5e*/ 	.byte	0xff
	.zero		1


	//   ....[146]....
        /*0a60*/ 	.word	0x00009690
        /*0a64*/ 	.word	0x00000053
        /*0a68*/ 	.word	0x00000110
        /*0a6c*/ 	.short	0x010a
        /*0a6e*/ 	.byte	0xff
	.zero		1


	//   ....[147]....
        /*0a70*/ 	.word	0x000096e0
        /*0a74*/ 	.word	0x00000003
        /*0a78*/ 	.word	0x000000a0
        /*0a7c*/ 	.short	0x010a
        /*0a7e*/ 	.byte	0xff
	.zero		1


	//   ....[148]....
        /*0a80*/ 	.word	0x00009730
        /*0a84*/ 	.word	0x00000003
        /*0a88*/ 	.word	0x000000a0
        /*0a8c*/ 	.short	0x010a
        /*0a8e*/ 	.byte	0xff
	.zero		1


	//   ....[149]....
        /*0a90*/ 	.word	0x00009780
        /*0a94*/ 	.word	0x00000014
        /*0a98*/ 	.word	0x000000a0
        /*0a9c*/ 	.short	0x010a
        /*0a9e*/ 	.byte	0xff
	.zero		1


	//----- nvinfo : EIATTR_NUM_MBARRIERS
	.align		4
.L_47:
        /*0aa0*/ 	.byte	0x03, 0x38
        /*0aa2*/ 	.short	0x002a


	//----- nvinfo : EIATTR_EXIT_INSTR_OFFSETS
	.align		4
        /*0aa4*/ 	.byte	0x04, 0x1c
        /*0aa6*/ 	.short	(.L_49 - .L_48)


	//   ....[0]....
.L_48:
        /*0aa8*/ 	.word	0x000028c0


	//   ....[1]....
        /*0aac*/ 	.word	0x00002db0


	//   ....[2]....
        /*0ab0*/ 	.word	0x00002e10


	//   ....[3]....
        /*0ab4*/ 	.word	0x00003cc0


	//   ....[4]....
        /*0ab8*/ 	.word	0x00005210


	//   ....[5]....
        /*0abc*/ 	.word	0x00005250


	//   ....[6]....
        /*0ac0*/ 	.word	0x000089e0


	//   ....[7]....
        /*0ac4*/ 	.word	0x00008a50


	//   ....[8]....
        /*0ac8*/ 	.word	0x00008a80


	//   ....[9]....
        /*0acc*/ 	.word	0x00008af0


	//----- nvinfo : EIATTR_MAX_THREADS
	.align		4
.L_49:
        /*0ad0*/ 	.byte	0x04, 0x05
        /*0ad2*/ 	.short	(.L_51 - .L_50)
.L_50:
        /*0ad4*/ 	.word	0x00000100
        /*0ad8*/ 	.word	0x00000001
        /*0adc*/ 	.word	0x00000001


	//----- nvinfo : EIATTR_CRS_STACK_SIZE
	.align		4
.L_51:
        /*0ae0*/ 	.byte	0x04, 0x1e
        /*0ae2*/ 	.short	(.L_53 - .L_52)
.L_52:
        /*0ae4*/ 	.word	0x00000000


	//----- nvinfo : EIATTR_CBANK_PARAM_SIZE
	.align		4
.L_53:
        /*0ae8*/ 	.byte	0x03, 0x19
        /*0aea*/ 	.short	0x0a00


	//----- nvinfo : EIATTR_PARAM_CBANK
	.align		4
        /*0aec*/ 	.byte	0x04, 0x0a
        /*0aee*/ 	.short	(.L_55 - .L_54)
	.align		4
.L_54:
        /*0af0*/ 	.word	index@(.nv.constant0._ZN7cutlass13device_kernelINS_4gemm6kernel13GemmUniversalIN4cute5tupleIJiiiiEEENS1_10collective13CollectiveMmaINS1_41MainloopSm100TmaUmmaWarpSpecializedSparseILi10ELi2ELi2ENS5_IJNS4_1CILi1EEENSA_ILi2EEESB_EEEEENS5_IJNSA_ILi128EEENSA_ILi64EEESG_EEENS_6half_tENS5_IJNS4_6LayoutINS5_IJiNS5_IJSC_iEEEiEEENS5_IJlNS5_IJSB_SC_EEElEEEEENSJ_INS5_IJNS5_IJNS5_IJNSA_ILi8EEESC_SP_EEEiEEENS5_IJNS5_IJNSA_ILi16EEESC_NSA_ILi4EEEEEEiEEEiEEENS5_IJNS5_IJNS5_IJSF_SS_NSA_ILi2048EEEEEENSA_ILi16384EEEEEENS5_IJNS5_IJSB_NSA_ILi1024EEENSA_ILi32EEEEEElEEElEEEEEEEESI_NS5_IJlSB_lEEENS4_8TiledMMAINS4_8MMA_AtomIJNS4_27SM100_MMA_F16BF16_SS_SPARSEISI_SI_fLi128ELi64ELNS4_4UMMA5MajorE0ELS1D_0ELNS1C_7ScaleInE0ELS1E_0EEEEEENSJ_INS5_IJSB_SB_SB_EEENS5_IJNSA_ILi0EEES1I_S1I_EEEEENS5_IJNS4_10UnderscoreES1L_S1L_EEEEENS4_23SM90_TMA_LOAD_MULTICASTENS4_14ComposedLayoutINS4_7SwizzleILi2ELi4ELi3EEENS4_25smem_sparse_ptr_flag_bitsILi2ELi16EEENSJ_INS5_IJNS5_IJSB_SP_EEENS5_IJSC_S12_EEEEEENS5_IJNS5_IJS1I_SG_EEESM_EEEEEEEvNS4_8identityENS4_13SM90_TMA_LOADENS1P_INS1Q_ILi3ELi4ELi3EEENS4_18smem_ptr_flag_bitsILi16EEENSJ_INS5_IJSP_SG_EEENS5_IJSG_SB_EEEEEEEvS21_EENS_8epilogue10collective18CollectiveEpilogueINS2B_23Sm100TmaWarpSpecializedILi4ELi2ELi16ELb1ELb0EEEJSH_NS5_IJNSJ_ISF_SB_EENSJ_ISS_SB_EEEEEfNS5_IJSB_llEEEfS2J_NS2B_6fusion15FusionCallbacksIS2F_NS2K_17LinearCombinationIffffLNS_15FloatRoundStyleE2EEESH_S2I_JEEENS4_5SM1004TMEM4LOAD26SM100_TMEM_LOAD_32dp32b16xES22_NS1P_INS1Q_ILi2ELi5ELi2EEENS24_ILi32EEENSJ_INS5_IJS12_ST_EEENS5_IJSB_S12_EEEEEEENS4_39AutoVectorizingCopyWithAssumedAlignmentILi128EEENS4_14SM90_TMA_STOREES2Z_S31_S31_EEEvvEEEEvNT_6ParamsE)
        /*0af4*/ 	.short	0x0380
        /*0af6*/ 	.short	0x0a00


	//----- nvinfo : EIATTR_SW_WAR
	.align		4
.L_55:
        /*0af8*/ 	.byte	0x04, 0x36
        /*0afa*/ 	.short	(.L_57 - .L_56)
.L_56:
        /*0afc*/ 	.word	0x00000008
.L_57:


//--------------------- .nv.callgraph             --------------------------
	.section	.nv.callgraph,"",@"SHT_CUDA_CALLGRAPH"
	.align	4
	.sectionentsize	8
	.align		4
        /*0000*/ 	.word	0x00000000
	.align		4
        /*0004*/ 	.word	0xffffffff
	.align		4
        /*0008*/ 	.word	index@(_ZN7cutlass13device_kernelINS_4gemm6kernel13GemmUniversalIN4cute5tupleIJiiiiEEENS1_10collective13CollectiveMmaINS1_41MainloopSm100TmaUmmaWarpSpecializedSparseILi10ELi2ELi2ENS5_IJNS4_1CILi1EEENSA_ILi2EEESB_EEEEENS5_IJNSA_ILi128EEENSA_ILi64EEESG_EEENS_6half_tENS5_IJNS4_6LayoutINS5_IJiNS5_IJSC_iEEEiEEENS5_IJlNS5_IJSB_SC_EEElEEEEENSJ_INS5_IJNS5_IJNS5_IJNSA_ILi8EEESC_SP_EEEiEEENS5_IJNS5_IJNSA_ILi16EEESC_NSA_ILi4EEEEEEiEEEiEEENS5_IJNS5_IJNS5_IJSF_SS_NSA_ILi2048EEEEEENSA_ILi16384EEEEEENS5_IJNS5_IJSB_NSA_ILi1024EEENSA_ILi32EEEEEElEEElEEEEEEEESI_NS5_IJlSB_lEEENS4_8TiledMMAINS4_8MMA_AtomIJNS4_27SM100_MMA_F16BF16_SS_SPARSEISI_SI_fLi128ELi64ELNS4_4UMMA5MajorE0ELS1D_0ELNS1C_7ScaleInE0ELS1E_0EEEEEENSJ_INS5_IJSB_SB_SB_EEENS5_IJNSA_ILi0EEES1I_S1I_EEEEENS5_IJNS4_10UnderscoreES1L_S1L_EEEEENS4_23SM90_TMA_LOAD_MULTICASTENS4_14ComposedLayoutINS4_7SwizzleILi2ELi4ELi3EEENS4_25smem_sparse_ptr_flag_bitsILi2ELi16EEENSJ_INS5_IJNS5_IJSB_SP_EEENS5_IJSC_S12_EEEEEENS5_IJNS5_IJS1I_SG_EEESM_EEEEEEEvNS4_8identityENS4_13SM90_TMA_LOADENS1P_INS1Q_ILi3ELi4ELi3EEENS4_18smem_ptr_flag_bitsILi16EEENSJ_INS5_IJSP_SG_EEENS5_IJSG_SB_EEEEEEEvS21_EENS_8epilogue10collective18CollectiveEpilogueINS2B_23Sm100TmaWarpSpecializedILi4ELi2ELi16ELb1ELb0EEEJSH_NS5_IJNSJ_ISF_SB_EENSJ_ISS_SB_EEEEEfNS5_IJSB_llEEEfS2J_NS2B_6fusion15FusionCallbacksIS2F_NS2K_17LinearCombinationIffffLNS_15FloatRoundStyleE2EEESH_S2I_JEEENS4_5SM1004TMEM4LOAD26SM100_TMEM_LOAD_32dp32b16xES22_NS1P_INS1Q_ILi2ELi5ELi2EEENS24_ILi32EEENSJ_INS5_IJS12_ST_EEENS5_IJSB_S12_EEEEEEENS4_39AutoVectorizingCopyWithAssumedAlignmentILi128EEENS4_14SM90_TMA_STOREES2Z_S31_S31_EEEvvEEEEvNT_6ParamsE)
	.align		4
        /*000c*/ 	.word	index@(__assertfail)
	.align		4
        /*0010*/ 	.word	0x00000000
	.align		4
        /*0014*/ 	.word	0xfffffffe
	.align		4
        /*0018*/ 	.word	0x00000000
	.align		4
        /*001c*/ 	.word	0xfffffffd
	.align		4
        /*0020*/ 	.word	0x00000000
	.align		4
        /*0024*/ 	.word	0xfffffffc


//--------------------- .nv.constant4             --------------------------
	.section	.nv.constant4,"a",@progbits
	.align	8
	.align		8
.nv.constant4:
        /*0000*/ 	.dword	__assertfail
	.align		8
        /*0008*/ 	.dword	__unnamed_1
	.align		8
        /*0010*/ 	.dword	__unnamed_2
	.align		8
        /*0018*/ 	.dword	_ZN39_INTERNAL_61a289e5_4_k_cu_fe9a3d2b_37544cuda3std3__45__cpo5beginE
	.align		8
        /*0020*/ 	.dword	_ZN39_INTERNAL_61a289e5_4_k_cu_fe9a3d2b_37544cuda3std3__45__cpo3endE
	.align		8
        /*0028*/ 	.dword	_ZN39_INTERNAL_61a289e5_4_k_cu_fe9a3d2b_37544cuda3std3__45__cpo6cbeginE
	.align		8
        /*0030*/ 	.dword	_ZN39_INTERNAL_61a289e5_4_k_cu_fe9a3d2b_37544cuda3std3__45__cpo4cendE
	.align		8
        /*0038*/ 	.dword	_ZN39_INTERNAL_61a289e5_4_k_cu_fe9a3d2b_37544cuda3std3__441_GLOBAL__N__61a289e5_4_k_cu_fe9a3d2b_37546ignoreE
	.align		8
        /*0040*/ 	.dword	_ZN39_INTERNAL_61a289e5_4_k_cu_fe9a3d2b_37544cuda3std3__419piecewise_constructE
	.align		8
        /*0048*/ 	.dword	_ZN39_INTERNAL_61a289e5_4_k_cu_fe9a3d2b_37544cuda3std3__48in_placeE
	.align		8
        /*0050*/ 	.dword	_ZN39_INTERNAL_61a289e5_4_k_cu_fe9a3d2b_37544cuda3std6ranges3__45__cpo4swapE
	.align		8
        /*0058*/ 	.dword	_ZN39_INTERNAL_61a289e5_4_k_cu_fe9a3d2b_37544cuda3std6ranges3__45__cpo9iter_moveE
	.align		8
        /*0060*/ 	.dword	_ZN39_INTERNAL_61a289e5_4_k_cu_fe9a3d2b_37544cute7productE
	.align		8
        /*0068*/ 	.dword	_ZN39_INTERNAL_61a289e5_4_k_cu_fe9a3d2b_37544cute1_E
	.align		8
        /*0070*/ 	.dword	$str$25
	.align		8
        /*0078*/ 	.dword	$str$26
	.align		8
        /*0080*/ 	.dword	$str$27
	.align		8
        /*0088*/ 	.dword	$str$28


//--------------------- .text._ZN7cutlass13device_kernelINS_4gemm6kernel13GemmUniversalIN4cute5tupleIJiiiiEEENS1_10collective13CollectiveMmaINS1_41MainloopSm100TmaUmmaWarpSpecializedSparseILi10ELi2ELi2ENS5_IJNS4_1CILi1EEENSA_ILi2EEESB_EEEEENS5_IJNSA_ILi128EEENSA_ILi64EEESG_EEENS_6half_tENS5_IJNS4_6LayoutINS5_IJiNS5_IJSC_iEEEiEEENS5_IJlNS5_IJSB_SC_EEElEEEEENSJ_INS5_IJNS5_IJNS5_IJNSA_ILi8EEESC_SP_EEEiEEENS5_IJNS5_IJNSA_ILi16EEESC_NSA_ILi4EEEEEEiEEEiEEENS5_IJNS5_IJNS5_IJSF_SS_NSA_ILi2048EEEEEENSA_ILi16384EEEEEENS5_IJNS5_IJSB_NSA_ILi1024EEENSA_ILi32EEEEEElEEElEEEEEEEESI_NS5_IJlSB_lEEENS4_8TiledMMAINS4_8MMA_AtomIJNS4_27SM100_MMA_F16BF16_SS_SPARSEISI_SI_fLi128ELi64ELNS4_4UMMA5MajorE0ELS1D_0ELNS1C_7ScaleInE0ELS1E_0EEEEEENSJ_INS5_IJSB_SB_SB_EEENS5_IJNSA_ILi0EEES1I_S1I_EEEEENS5_IJNS4_10UnderscoreES1L_S1L_EEEEENS4_23SM90_TMA_LOAD_MULTICASTENS4_14ComposedLayoutINS4_7SwizzleILi2ELi4ELi3EEENS4_25smem_sparse_ptr_flag_bitsILi2ELi16EEENSJ_INS5_IJNS5_IJSB_SP_EEENS5_IJSC_S12_EEEEEENS5_IJNS5_IJS1I_SG_EEESM_EEEEEEEvNS4_8identityENS4_13SM90_TMA_LOADENS1P_INS1Q_ILi3ELi4ELi3EEENS4_18smem_ptr_flag_bitsILi16EEENSJ_INS5_IJSP_SG_EEENS5_IJSG_SB_EEEEEEEvS21_EENS_8epilogue10collective18CollectiveEpilogueINS2B_23Sm100TmaWarpSpecializedILi4ELi2ELi16ELb1ELb0EEEJSH_NS5_IJNSJ_ISF_SB_EENSJ_ISS_SB_EEEEEfNS5_IJSB_llEEEfS2J_NS2B_6fusion15FusionCallbacksIS2F_NS2K_17LinearCombinationIffffLNS_15FloatRoundStyleE2EEESH_S2I_JEEENS4_5SM1004TMEM4LOAD26SM100_TMEM_LOAD_32dp32b16xES22_NS1P_INS1Q_ILi2ELi5ELi2EEENS24_ILi32EEENSJ_INS5_IJS12_ST_EEENS5_IJSB_S12_EEEEEEENS4_39AutoVectorizingCopyWithAssumedAlignmentILi128EEENS4_14SM90_TMA_STOREES2Z_S31_S31_EEEvvEEEEvNT_6ParamsE --------------------------
	.section	.text._ZN7cutlass13device_kernelINS_4gemm6kernel13GemmUniversalIN4cute5tupleIJiiiiEEENS1_10collective13CollectiveMmaINS1_41MainloopSm100TmaUmmaWarpSpecializedSparseILi10ELi2ELi2ENS5_IJNS4_1CILi1EEENSA_ILi2EEESB_EEEEENS5_IJNSA_ILi128EEENSA_ILi64EEESG_EEENS_6half_tENS5_IJNS4_6LayoutINS5_IJiNS5_IJSC_iEEEiEEENS5_IJlNS5_IJSB_SC_EEElEEEEENSJ_INS5_IJNS5_IJNS5_IJNSA_ILi8EEESC_SP_EEEiEEENS5_IJNS5_IJNSA_ILi16EEESC_NSA_ILi4EEEEEEiEEEiEEENS5_IJNS5_IJNS5_IJSF_SS_NSA_ILi2048EEEEEENSA_ILi16384EEEEEENS5_IJNS5_IJSB_NSA_ILi1024EEENSA_ILi32EEEEEElEEElEEEEEEEESI_NS5_IJlSB_lEEENS4_8TiledMMAINS4_8MMA_AtomIJNS4_27SM100_MMA_F16BF16_SS_SPARSEISI_SI_fLi128ELi64ELNS4_4UMMA5MajorE0ELS1D_0ELNS1C_7ScaleInE0ELS1E_0EEEEEENSJ_INS5_IJSB_SB_SB_EEENS5_IJNSA_ILi0EEES1I_S1I_EEEEENS5_IJNS4_10UnderscoreES1L_S1L_EEEEENS4_23SM90_TMA_LOAD_MULTICASTENS4_14ComposedLayoutINS4_7SwizzleILi2ELi4ELi3EEENS4_25smem_sparse_ptr_flag_bitsILi2ELi16EEENSJ_INS5_IJNS5_IJSB_SP_EEENS5_IJSC_S12_EEEEEENS5_IJNS5_IJS1I_SG_EEESM_EEEEEEEvNS4_8identityENS4_13SM90_TMA_LOADENS1P_INS1Q_ILi3ELi4ELi3EEENS4_18smem_ptr_flag_bitsILi16EEENSJ_INS5_IJSP_SG_EEENS5_IJSG_SB_EEEEEEEvS21_EENS_8epilogue10collective18CollectiveEpilogueINS2B_23Sm100TmaWarpSpecializedILi4ELi2ELi16ELb1ELb0EEEJSH_NS5_IJNSJ_ISF_SB_EENSJ_ISS_SB_EEEEEfNS5_IJSB_llEEEfS2J_NS2B_6fusion15FusionCallbacksIS2F_NS2K_17LinearCombinationIffffLNS_15FloatRoundStyleE2EEESH_S2I_JEEENS4_5SM1004TMEM4LOAD26SM100_TMEM_LOAD_32dp32b16xES22_NS1P_INS1Q_ILi2ELi5ELi2EEENS24_ILi32EEENSJ_INS5_IJS12_ST_EEENS5_IJSB_S12_EEEEEEENS4_39AutoVectorizingCopyWithAssumedAlignmentILi128EEENS4_14SM90_TMA_STOREES2Z_S31_S31_EEEvvEEEEvNT_6ParamsE,"ax",@progbits
	.align	128
.text._ZN7cutlass13device_kernelINS_4gemm6kernel13GemmUniversalIN4cute5tupleIJiiiiEEENS1_10collective13CollectiveMmaINS1_41MainloopSm100TmaUmmaWarpSpecializedSparseILi10ELi2ELi2ENS5_IJNS4_1CILi1EEENSA_ILi2EEESB_EEEEENS5_IJNSA_ILi128EEENSA_ILi64EEESG_EEENS_6half_tENS5_IJNS4_6LayoutINS5_IJiNS5_IJSC_iEEEiEEENS5_IJlNS5_IJSB_SC_EEElEEEEENSJ_INS5_IJNS5_IJNS5_IJNSA_ILi8EEESC_SP_EEEiEEENS5_IJNS5_IJNSA_ILi16EEESC_NSA_ILi4EEEEEEiEEEiEEENS5_IJNS5_IJNS5_IJSF_SS_NSA_ILi2048EEEEEENSA_ILi16384EEEEEENS5_IJNS5_IJSB_NSA_ILi1024EEENSA_ILi32EEEEEElEEElEEEEEEEESI_NS5_IJlSB_lEEENS4_8TiledMMAINS4_8MMA_AtomIJNS4_27SM100_MMA_F16BF16_SS_SPARSEISI_SI_fLi128ELi64ELNS4_4UMMA5MajorE0ELS1D_0ELNS1C_7ScaleInE0ELS1E_0EEEEEENSJ_INS5_IJSB_SB_SB_EEENS5_IJNSA_ILi0EEES1I_S1I_EEEEENS5_IJNS4_10UnderscoreES1L_S1L_EEEEENS4_23SM90_TMA_LOAD_MULTICASTENS4_14ComposedLayoutINS4_7SwizzleILi2ELi4ELi3EEENS4_25smem_sparse_ptr_flag_bitsILi2ELi16EEENSJ_INS5_IJNS5_IJSB_SP_EEENS5_IJSC_S12_EEEEEENS5_IJNS5_IJS1I_SG_EEESM_EEEEEEEvNS4_8identityENS4_13SM90_TMA_LOADENS1P_INS1Q_ILi3ELi4ELi3EEENS4_18smem_ptr_flag_bitsILi16EEENSJ_INS5_IJSP_SG_EEENS5_IJSG_SB_EEEEEEEvS21_EENS_8epilogue10collective18CollectiveEpilogueINS2B_23Sm100TmaWarpSpecializedILi4ELi2ELi16ELb1ELb0EEEJSH_NS5_IJNSJ_ISF_SB_EENSJ_ISS_SB_EEEEEfNS5_IJSB_llEEEfS2J_NS2B_6fusion15FusionCallbacksIS2F_NS2K_17LinearCombinationIffffLNS_15FloatRoundStyleE2EEESH_S2I_JEEENS4_5SM1004TMEM4LOAD26SM100_TMEM_LOAD_32dp32b16xES22_NS1P_INS1Q_ILi2ELi5ELi2EEENS24_ILi32EEENSJ_INS5_IJS12_ST_EEENS5_IJSB_S12_EEEEEEENS4_39AutoVectorizingCopyWithAssumedAlignmentILi128EEENS4_14SM90_TMA_STOREES2Z_S31_S31_EEEvvEEEEvNT_6ParamsE:
        .type           _ZN7cutlass13device_kernelINS_4gemm6kernel13GemmUniversalIN4cute5tupleIJiiiiEEENS1_10collective13CollectiveMmaINS1_41MainloopSm100TmaUmmaWarpSpecializedSparseILi10ELi2ELi2ENS5_IJNS4_1CILi1EEENSA_ILi2EEESB_EEEEENS5_IJNSA_ILi128EEENSA_ILi64EEESG_EEENS_6half_tENS5_IJNS4_6LayoutINS5_IJiNS5_IJSC_iEEEiEEENS5_IJlNS5_IJSB_SC_EEElEEEEENSJ_INS5_IJNS5_IJNS5_IJNSA_ILi8EEESC_SP_EEEiEEENS5_IJNS5_IJNSA_ILi16EEESC_NSA_ILi4EEEEEEiEEEiEEENS5_IJNS5_IJNS5_IJSF_SS_NSA_ILi2048EEEEEENSA_ILi16384EEEEEENS5_IJNS5_IJSB_NSA_ILi1024EEENSA_ILi32EEEEEElEEElEEEEEEEESI_NS5_IJlSB_lEEENS4_8TiledMMAINS4_8MMA_AtomIJNS4_27SM100_MMA_F16BF16_SS_SPARSEISI_SI_fLi128ELi64ELNS4_4UMMA5MajorE0ELS1D_0ELNS1C_7ScaleInE0ELS1E_0EEEEEENSJ_INS5_IJSB_SB_SB_EEENS5_IJNSA_ILi0EEES1I_S1I_EEEEENS5_IJNS4_10UnderscoreES1L_S1L_EEEEENS4_23SM90_TMA_LOAD_MULTICASTENS4_14ComposedLayoutINS4_7SwizzleILi2ELi4ELi3EEENS4_25smem_sparse_ptr_flag_bitsILi2ELi16EEENSJ_INS5_IJNS5_IJSB_SP_EEENS5_IJSC_S12_EEEEEENS5_IJNS5_IJS1I_SG_EEESM_EEEEEEEvNS4_8identityENS4_13SM90_TMA_LOADENS1P_INS1Q_ILi3ELi4ELi3EEENS4_18smem_ptr_flag_bitsILi16EEENSJ_INS5_IJSP_SG_EEENS5_IJSG_SB_EEEEEEEvS21_EENS_8epilogue10collective18CollectiveEpilogueINS2B_23Sm100TmaWarpSpecializedILi4ELi2ELi16ELb1ELb0EEEJSH_NS5_IJNSJ_ISF_SB_EENSJ_ISS_SB_EEEEEfNS5_IJSB_llEEEfS2J_NS2B_6fusion15FusionCallbacksIS2F_NS2K_17LinearCombinationIffffLNS_15FloatRoundStyleE2EEESH_S2I_JEEENS4_5SM1004TMEM4LOAD26SM100_TMEM_LOAD_32dp32b16xES22_NS1P_INS1Q_ILi2ELi5ELi2EEENS24_ILi32EEENSJ_INS5_IJS12_ST_EEENS5_IJSB_S12_EEEEEEENS4_39AutoVectorizingCopyWithAssumedAlignmentILi128EEENS4_14SM90_TMA_STOREES2Z_S31_S31_EEEvvEEEEvNT_6ParamsE,@function
        .size           _ZN7cutlass13device_kernelINS_4gemm6kernel13GemmUniversalIN4cute5tupleIJiiiiEEENS1_10collective13CollectiveMmaINS1_41MainloopSm100TmaUmmaWarpSpecializedSparseILi10ELi2ELi2ENS5_IJNS4_1CILi1EEENSA_ILi2EEESB_EEEEENS5_IJNSA_ILi128EEENSA_ILi64EEESG_EEENS_6half_tENS5_IJNS4_6LayoutINS5_IJiNS5_IJSC_iEEEiEEENS5_IJlNS5_IJSB_SC_EEElEEEEENSJ_INS5_IJNS5_IJNS5_IJNSA_ILi8EEESC_SP_EEEiEEENS5_IJNS5_IJNSA_ILi16EEESC_NSA_ILi4EEEEEEiEEEiEEENS5_IJNS5_IJNS5_IJSF_SS_NSA_ILi2048EEEEEENSA_ILi16384EEEEEENS5_IJNS5_IJSB_NSA_ILi1024EEENSA_ILi32EEEEEElEEElEEEEEEEESI_NS5_IJlSB_lEEENS4_8TiledMMAINS4_8MMA_AtomIJNS4_27SM100_MMA_F16BF16_SS_SPARSEISI_SI_fLi128ELi64ELNS4_4UMMA5MajorE0ELS1D_0ELNS1C_7ScaleInE0ELS1E_0EEEEEENSJ_INS5_IJSB_SB_SB_EEENS5_IJNSA_ILi0EEES1I_S1I_EEEEENS5_IJNS4_10UnderscoreES1L_S1L_EEEEENS4_23SM90_TMA_LOAD_MULTICASTENS4_14ComposedLayoutINS4_7SwizzleILi2ELi4ELi3EEENS4_25smem_sparse_ptr_flag_bitsILi2ELi16EEENSJ_INS5_IJNS5_IJSB_SP_EEENS5_IJSC_S12_EEEEEENS5_IJNS5_IJS1I_SG_EEESM_EEEEEEEvNS4_8identityENS4_13SM90_TMA_LOADENS1P_INS1Q_ILi3ELi4ELi3EEENS4_18smem_ptr_flag_bitsILi16EEENSJ_INS5_IJSP_SG_EEENS5_IJSG_SB_EEEEEEEvS21_EENS_8epilogue10collective18CollectiveEpilogueINS2B_23Sm100TmaWarpSpecializedILi4ELi2ELi16ELb1ELb0EEEJSH_NS5_IJNSJ_ISF_SB_EENSJ_ISS_SB_EEEEEfNS5_IJSB_llEEEfS2J_NS2B_6fusion15FusionCallbacksIS2F_NS2K_17LinearCombinationIffffLNS_15FloatRoundStyleE2EEESH_S2I_JEEENS4_5SM1004TMEM4LOAD26SM100_TMEM_LOAD_32dp32b16xES22_NS1P_INS1Q_ILi2ELi5ELi2EEENS24_ILi32EEENSJ_INS5_IJS12_ST_EEENS5_IJSB_S12_EEEEEEENS4_39AutoVectorizingCopyWithAssumedAlignmentILi128EEENS4_14SM90_TMA_STOREES2Z_S31_S31_EEEvvEEEEvNT_6ParamsE,(.L_x_187 - _ZN7cutlass13device_kernelINS_4gemm6kernel13GemmUniversalIN4cute5tupleIJiiiiEEENS1_10collective13CollectiveMmaINS1_41MainloopSm100TmaUmmaWarpSpecializedSparseILi10ELi2ELi2ENS5_IJNS4_1CILi1EEENSA_ILi2EEESB_EEEEENS5_IJNSA_ILi128EEENSA_ILi64EEESG_EEENS_6half_tENS5_IJNS4_6LayoutINS5_IJiNS5_IJSC_iEEEiEEENS5_IJlNS5_IJSB_SC_EEElEEEEENSJ_INS5_IJNS5_IJNS5_IJNSA_ILi8EEESC_SP_EEEiEEENS5_IJNS5_IJNSA_ILi16EEESC_NSA_ILi4EEEEEEiEEEiEEENS5_IJNS5_IJNS5_IJSF_SS_NSA_ILi2048EEEEEENSA_ILi16384EEEEEENS5_IJNS5_IJSB_NSA_ILi1024EEENSA_ILi32EEEEEElEEElEEEEEEEESI_NS5_IJlSB_lEEENS4_8TiledMMAINS4_8MMA_AtomIJNS4_27SM100_MMA_F16BF16_SS_SPARSEISI_SI_fLi128ELi64ELNS4_4UMMA5MajorE0ELS1D_0ELNS1C_7ScaleInE0ELS1E_0EEEEEENSJ_INS5_IJSB_SB_SB_EEENS5_IJNSA_ILi0EEES1I_S1I_EEEEENS5_IJNS4_10UnderscoreES1L_S1L_EEEEENS4_23SM90_TMA_LOAD_MULTICASTENS4_14ComposedLayoutINS4_7SwizzleILi2ELi4ELi3EEENS4_25smem_sparse_ptr_flag_bitsILi2ELi16EEENSJ_INS5_IJNS5_IJSB_SP_EEENS5_IJSC_S12_EEEEEENS5_IJNS5_IJS1I_SG_EEESM_EEEEEEEvNS4_8identityENS4_13SM90_TMA_LOADENS1P_INS1Q_ILi3ELi4ELi3EEENS4_18smem_ptr_flag_bitsILi16EEENSJ_INS5_IJSP_SG_EEENS5_IJSG_SB_EEEEEEEvS21_EENS_8epilogue10collective18CollectiveEpilogueINS2B_23Sm100TmaWarpSpecializedILi4ELi2ELi16ELb1ELb0EEEJSH_NS5_IJNSJ_ISF_SB_EENSJ_ISS_SB_EEEEEfNS5_IJSB_llEEEfS2J_NS2B_6fusion15FusionCallbacksIS2F_NS2K_17LinearCombinationIffffLNS_15FloatRoundStyleE2EEESH_S2I_JEEENS4_5SM1004TMEM4LOAD26SM100_TMEM_LOAD_32dp32b16xES22_NS1P_INS1Q_ILi2ELi5ELi2EEENS24_ILi32EEENSJ_INS5_IJS12_ST_EEENS5_IJSB_S12_EEEEEEENS4_39AutoVectorizingCopyWithAssumedAlignmentILi128EEENS4_14SM90_TMA_STOREES2Z_S31_S31_EEEvvEEEEvNT_6ParamsE)
        .other          _ZN7cutlass13device_kernelINS_4gemm6kernel13GemmUniversalIN4cute5tupleIJiiiiEEENS1_10collective13CollectiveMmaINS1_41MainloopSm100TmaUmmaWarpSpecializedSparseILi10ELi2ELi2ENS5_IJNS4_1CILi1EEENSA_ILi2EEESB_EEEEENS5_IJNSA_ILi128EEENSA_ILi64EEESG_EEENS_6half_tENS5_IJNS4_6LayoutINS5_IJiNS5_IJSC_iEEEiEEENS5_IJlNS5_IJSB_SC_EEElEEEEENSJ_INS5_IJNS5_IJNS5_IJNSA_ILi8EEESC_SP_EEEiEEENS5_IJNS5_IJNSA_ILi16EEESC_NSA_ILi4EEEEEEiEEEiEEENS5_IJNS5_IJNS5_IJSF_SS_NSA_ILi2048EEEEEENSA_ILi16384EEEEEENS5_IJNS5_IJSB_NSA_ILi1024EEENSA_ILi32EEEEEElEEElEEEEEEEESI_NS5_IJlSB_lEEENS4_8TiledMMAINS4_8MMA_AtomIJNS4_27SM100_MMA_F16BF16_SS_SPARSEISI_SI_fLi128ELi64ELNS4_4UMMA5MajorE0ELS1D_0ELNS1C_7ScaleInE0ELS1E_0EEEEEENSJ_INS5_IJSB_SB_SB_EEENS5_IJNSA_ILi0EEES1I_S1I_EEEEENS5_IJNS4_10UnderscoreES1L_S1L_EEEEENS4_23SM90_TMA_LOAD_MULTICASTENS4_14ComposedLayoutINS4_7SwizzleILi2ELi4ELi3EEENS4_25smem_sparse_ptr_flag_bitsILi2ELi16EEENSJ_INS5_IJNS5_IJSB_SP_EEENS5_IJSC_S12_EEEEEENS5_IJNS5_IJS1I_SG_EEESM_EEEEEEEvNS4_8identityENS4_13SM90_TMA_LOADENS1P_INS1Q_ILi3ELi4ELi3EEENS4_18smem_ptr_flag_bitsILi16EEENSJ_INS5_IJSP_SG_EEENS5_IJSG_SB_EEEEEEEvS21_EENS_8epilogue10collective18CollectiveEpilogueINS2B_23Sm100TmaWarpSpecializedILi4ELi2ELi16ELb1ELb0EEEJSH_NS5_IJNSJ_ISF_SB_EENSJ_ISS_SB_EEEEEfNS5_IJSB_llEEEfS2J_NS2B_6fusion15FusionCallbacksIS2F_NS2K_17LinearCombinationIffffLNS_15FloatRoundStyleE2EEESH_S2I_JEEENS4_5SM1004TMEM4LOAD26SM100_TMEM_LOAD_32dp32b16xES22_NS1P_INS1Q_ILi2ELi5ELi2EEENS24_ILi32EEENSJ_INS5_IJS12_ST_EEENS5_IJSB_S12_EEEEEEENS4_39AutoVectorizingCopyWithAssumedAlignmentILi128EEENS4_14SM90_TMA_STOREES2Z_S31_S31_EEEvvEEEEvNT_6ParamsE,@"STO_CUDA_ENTRY STV_DEFAULT"
_ZN7cutlass13device_kernelINS_4gemm6kernel13GemmUniversalIN4cute5tupleIJiiiiEEENS1_10collective13CollectiveMmaINS1_41MainloopSm100TmaUmmaWarpSpecializedSparseILi10ELi2ELi2ENS5_IJNS4_1CILi1EEENSA_ILi2EEESB_EEEEENS5_IJNSA_ILi128EEENSA_ILi64EEESG_EEENS_6half_tENS5_IJNS4_6LayoutINS5_IJiNS5_IJSC_iEEEiEEENS5_IJlNS5_IJSB_SC_EEElEEEEENSJ_INS5_IJNS5_IJNS5_IJNSA_ILi8EEESC_SP_EEEiEEENS5_IJNS5_IJNSA_ILi16EEESC_NSA_ILi4EEEEEEiEEEiEEENS5_IJNS5_IJNS5_IJSF_SS_NSA_ILi2048EEEEEENSA_ILi16384EEEEEENS5_IJNS5_IJSB_NSA_ILi1024EEENSA_ILi32EEEEEElEEElEEEEEEEESI_NS5_IJlSB_lEEENS4_8TiledMMAINS4_8MMA_AtomIJNS4_27SM100_MMA_F16BF16_SS_SPARSEISI_SI_fLi128ELi64ELNS4_4UMMA5MajorE0ELS1D_0ELNS1C_7ScaleInE0ELS1E_0EEEEEENSJ_INS5_IJSB_SB_SB_EEENS5_IJNSA_ILi0EEES1I_S1I_EEEEENS5_IJNS4_10UnderscoreES1L_S1L_EEEEENS4_23SM90_TMA_LOAD_MULTICASTENS4_14ComposedLayoutINS4_7SwizzleILi2ELi4ELi3EEENS4_25smem_sparse_ptr_flag_bitsILi2ELi16EEENSJ_INS5_IJNS5_IJSB_SP_EEENS5_IJSC_S12_EEEEEENS5_IJNS5_IJS1I_SG_EEESM_EEEEEEEvNS4_8identityENS4_13SM90_TMA_LOADENS1P_INS1Q_ILi3ELi4ELi3EEENS4_18smem_ptr_flag_bitsILi16EEENSJ_INS5_IJSP_SG_EEENS5_IJSG_SB_EEEEEEEvS21_EENS_8epilogue10collective18CollectiveEpilogueINS2B_23Sm100TmaWarpSpecializedILi4ELi2ELi16ELb1ELb0EEEJSH_NS5_IJNSJ_ISF_SB_EENSJ_ISS_SB_EEEEEfNS5_IJSB_llEEEfS2J_NS2B_6fusion15FusionCallbacksIS2F_NS2K_17LinearCombinationIffffLNS_15FloatRoundStyleE2EEESH_S2I_JEEENS4_5SM1004TMEM4LOAD26SM100_TMEM_LOAD_32dp32b16xES22_NS1P_INS1Q_ILi2ELi5ELi2EEENS24_ILi32EEENSJ_INS5_IJS12_ST_EEENS5_IJSB_S12_EEEEEEENS4_39AutoVectorizingCopyWithAssumedAlignmentILi128EEENS4_14SM90_TMA_STOREES2Z_S31_S31_EEEvvEEEEvNT_6ParamsE:
[----:B------:R-:W1:Y:S01]  /*0000*/  LDC R1, c[0x0][0x37c] ;  /* 0x0000df00ff017b82 */ /* 0x000e620000000800 */
[----:B------:R-:W2:Y:S01]  /*0010*/  S2R R76, SR_TID.X ;  /* 0x00000000004c7919 */ /* 0x000ea20000002100 */
[----:B------:R-:W3:Y:S01]  /*0020*/  LDCU.64 UR6, c[0x0][0xa90] ;  /* 0x00015200ff0677ac */ /* 0x000ee20008000a00 */
[----:B------:R-:W-:Y:S01]  /*0030*/  PRMT R63, RZ, 0x7610, R63 ;  /* 0x00007610ff3f7816 */ /* 0x000fe2000000003f */
[----:B------:R-:W4:Y:S01]  /*0040*/  LDCU.64 UR38, c[0x0][0x358] ;  /* 0x00006b00ff2677ac */ /* 0x000f220008000a00 */
[----:B------:R-:W-:Y:S02]  /*0050*/  ELECT P4, URZ, PT ;  /* 0x0000000000ff782f */ /* 0x000fe40003880000 */
[----:B---3--:R-:W-:-:S04]  /*0060*/  ISETP.NE.U32.AND P0, PT, RZ, UR6, PT ;  /* 0x00000006ff007c0c */ /* 0x008fc8000bf05070 */
[----:B------:R-:W-:Y:S02]  /*0070*/  ISETP.NE.AND.EX P1, PT, RZ, UR7, PT, P0 ;  /* 0x00000007ff007c0c */ /* 0x000fe4000bf25300 */
[----:B--2---:R-:W-:-:S05]  /*0080*/  SHF.R.U32.HI R67, RZ, 0x5, R76 ;  /* 0x00000005ff437819 */ /* 0x004fca000001164c */
[----:B------:R-:W2:Y:S02]  /*0090*/  SHFL.IDX PT, R0, R67, RZ, 0x1f ;  /* 0x00001fff43007589 */ /* 0x000ea400000e0000 */
[----:B--2---:R-:W-:-:S04]  /*00a0*/  R2UR UR8, R0 ;  /* 0x00000000000872ca */ /* 0x004fc800000e0000 */
[----:B-1--4-:R-:W-:Y:S05]  /*00b0*/  @P1 BRA `(.L_x_0) ;  /* 0x00000000002c1947 */ /* 0x012fea0003800000 */
[----:B------:R-:W1:Y:S02]  /*00c0*/  LDCU.64 UR4, c[0x0][0xa88] ;  /* 0x00015100ff0477ac */ /* 0x000e640008000a00 */
[----:B-1----:R-:W-:-:S04]  /*00d0*/  UISETP.NE.U32.AND UP0, UPT, UR4, URZ, UPT ;  /* 0x000000ff0400728c */ /* 0x002fc8000bf05070 */
[----:B------:R-:W-:-:S09]  /*00e0*/  UISETP.NE.AND.EX UP0, UPT, UR5, URZ, UPT, UP0 ;  /* 0x000000ff0500728c */ /* 0x000fd2000bf05300 */
[----:B------:R-:W-:Y:S05]  /*00f0*/  BRA.U !UP0, `(.L_x_1) ;  /* 0x0000000108107547 */ /* 0x000fea000b800000 */
[----:B------:R-:W1:Y:S02]  /*0100*/  LDC.64 R2, c[0x0][0xa88] ;  /* 0x0002a200ff027b82 */ /* 0x000e640000000a00 */
[----:B-1----:R1:W5:Y:S01]  /*0110*/  LDG.E R35, desc[UR38][R2.64] ;  /* 0x0000002602237981 */ /* 0x002362000c1e1900 */
[----:B------:R-:W-:Y:S01]  /*0120*/  HFMA2 R63, -RZ, RZ, 0, 5.9604644775390625e-08 ;  /* 0x00000001ff3f7431 */ /* 0x000fe200000001ff */
[----:B------:R-:W-:Y:S05]  /*0130*/  BRA `(.L_x_0) ;  /* 0x00000000000c7947 */ /* 0x000fea0003800000 */
.L_x_1:
[----:B------:R-:W1:Y:S01]  /*0140*/  LDCU UR4, c[0x0][0xa80] ;  /* 0x00015000ff0477ac */ /* 0x000e620008000800 */
[----:B------:R-:W-:Y:S01]  /*0150*/  HFMA2 R63, -RZ, RZ, 0, 5.9604644775390625e-08 ;  /* 0x00000001ff3f7431 */ /* 0x000fe200000001ff */
[----:B-1----:R-:W-:-:S07]  /*0160*/  MOV R35, UR4 ;  /* 0x0000000400237c02 */ /* 0x002fce0008000f00 */
.L_x_0:
[----:B------:R-:W2:Y:S02]  /*0170*/  LDCU.64 UR4, c[0x0][0xab0] ;  /* 0x00015600ff0477ac */ /* 0x000ea40008000a00 */
[----:B--2---:R-:W-:-:S04]  /*0180*/  UISETP.NE.U32.AND UP0, UPT, UR4, URZ, UPT ;  /* 0x000000ff0400728c */ /* 0x004fc8000bf05070 */
[----:B------:R-:W-:-:S09]  /*0190*/  UISETP.NE.AND.EX UP0, UPT, UR5, URZ, UPT, UP0 ;  /* 0x000000ff0500728c */ /* 0x000fd2000bf05300 */
[----:B------:R-:W-:Y:S05]  /*01a0*/  BRA.U UP0, `(.L_x_2) ;  /* 0x0000000100247547 */ /* 0x000fea000b800000 */
[----:B------:R-:W2:Y:S02]  /*01b0*/  LDCU.64 UR4, c[0x0][0xaa8] ;  /* 0x00015500ff0477ac */ /* 0x000ea40008000a00 */
[----:B--2---:R-:W-:-:S04]  /*01c0*/  UISETP.NE.U32.AND UP0, UPT, UR4, URZ, UPT ;  /* 0x000000ff0400728c */ /* 0x004fc8000bf05070 */
[----:B------:R-:W-:-:S09]  /*01d0*/  UISETP.NE.AND.EX UP0, UPT, UR5, URZ, UPT, UP0 ;  /* 0x000000ff0500728c */ /* 0x000fd2000bf05300 */
[----:B------:R-:W-:Y:S05]  /*01e0*/  BRA.U !UP0, `(.L_x_3) ;  /* 0x00000001080c7547 */ /* 0x000fea000b800000 */
[----:B------:R-:W2:Y:S02]  /*01f0*/  LDC.64 R32, c[0x0][0xaa8] ;  /* 0x0002aa00ff207b82 */ /* 0x000ea40000000a00 */
[----:B--2---:R2:W5:Y:S01]  /*0200*/  LDG.E R32, desc[UR38][R32.64] ;  /* 0x0000002620207981 */ /* 0x004562000c1e1900 */
[----:B------:R-:W-:Y:S05]  /*0210*/  BRA `(.L_x_2) ;  /* 0x0000000000087947 */ /* 0x000fea0003800000 */
.L_x_3:
[----:B------:R-:W2:Y:S02]  /*0220*/  LDCU UR4, c[0x0][0xaa0] ;  /* 0x00015400ff0477ac */ /* 0x000ea40008000800 */
[----:B--2---:R-:W-:Y:S02]  /*0230*/  MOV R32, UR4 ;  /* 0x0000000400207c02 */ /* 0x004fe40008000f00 */
.L_x_2:
[----:B------:R-:W-:Y:S01]  /*0240*/  IMAD.U32 R0, RZ, RZ, UR8 ;  /* 0x00000008ff007e24 */ /* 0x000fe2000f8e00ff */
[----:B------:R-:W-:Y:S04]  /*0250*/  BSSY.RECONVERGENT B0, `(.L_x_4) ;  /* 0x000000f000007945 */ /* 0x000fe80003800200 */
[C---:B------:R-:W-:Y:S02]  /*0260*/  ISETP.NE.OR P2, PT, R0.reuse, 0x1, !P4 ;  /* 0x000000010000780c */ /* 0x040fe40006745670 */
[----:B------:R-:W-:-:S11]  /*0270*/  ISETP.NE.OR P1, PT, R0, 0x3, !P4 ;  /* 0x000000030000780c */ /* 0x000fd60006725670 */
[----:B------:R-:W-:Y:S05]  /*0280*/  @P2 BRA `(.L_x_5) ;  /* 0x00000000002c2947 */ /* 0x000fea0003800000 */
[----:B------:R-:W3:Y:S02]  /*0290*/  LDCU.64 UR4, c[0x0][0x348] ;  /* 0x00006900ff0477ac */ /* 0x000ee40008000a00 */
[----:B---3--:R-:W-:Y:S02]  /*02a0*/  UIADD3 UR12, UP2, UPT, UR4, 0x80, URZ ;  /* 0x00000080040c7890 */ /* 0x008fe4000ff5e0ff */
[----:B------:R-:W-:Y:S02]  /*02b0*/  UIADD3 UR10, UP1, UPT, UR4, 0x280, URZ ;  /* 0x00000280040a7890 */ /* 0x000fe4000ff3e0ff */
[----:B------:R-:W-:Y:S02]  /*02c0*/  UIADD3 UR4, UP0, UPT, UR4, 0x180, URZ ;  /* 0x0000018004047890 */ /* 0x000fe4000ff1e0ff */
[----:B------:R-:W-:Y:S02]  /*02d0*/  UIADD3.X UR13, UPT, UPT, URZ, UR5, URZ, UP2, !UPT ;  /* 0x00000005ff0d7290 */ /* 0x000fe400097fe4ff */
[----:B------:R-:W-:-:S02]  /*02e0*/  UIADD3.X UR11, UPT, UPT, URZ, UR5, URZ, UP1, !UPT ;  /* 0x00000005ff0b7290 */ /* 0x000fc40008ffe4ff */
[----:B------:R-:W-:-:S05]  /*02f0*/  UIADD3.X UR5, UPT, UPT, URZ, UR5, URZ, UP0, !UPT ;  /* 0x00000005ff057290 */ /* 0x000fca00087fe4ff */
[----:B------:R3:W-:Y:S02]  /*0300*/  UTMACCTL.PF [UR12] ;  /* 0x000000000c0079b9 */ /* 0x0007e40008040000 */
[----:B------:R3:W-:Y:S02]  /*0310*/  UTMACCTL.PF [UR10] ;  /* 0x000000000a0079b9 */ /* 0x0007e40008040000 */
[----:B------:R3:W-:Y:S02]  /*0320*/  UTMACCTL.PF [UR4] ;  /* 0x00000000040079b9 */ /* 0x0007e40008040000 */
[----:B---3--:R-:W-:Y:S01]  /*0330*/  NOP ;  /* 0x0000000000007918 */ /* 0x008fe20000000000 */
.L_x_5:
[----:B------:R-:W-:Y:S05]  /*0340*/  BSYNC.RECONVERGENT B0 ;  /* 0x0000000000007941 */ /* 0x000fea0003800200 */
.L_x_4:
[----:B------:R-:W-:Y:S04]  /*0350*/  BSSY.RECONVERGENT B0, `(.L_x_6) ;  /* 0x000000a000007945 */ /* 0x000fe80003800200 */
[----:B------:R-:W-:Y:S05]  /*0360*/  @P1 BRA `(.L_x_7) ;  /* 0x0000000000201947 */ /* 0x000fea0003800000 */
[----:B------:R-:W3:Y:S02]  /*0370*/  LDCU.64 UR4, c[0x0][0x348] ;  /* 0x00006900ff0477ac */ /* 0x000ee40008000a00 */
[----:B---3--:R-:W-:Y:S02]  /*0380*/  UIADD3 UR10, UP1, UPT, UR4, 0x780, URZ ;  /* 0x00000780040a7890 */ /* 0x008fe4000ff3e0ff */
[----:B------:R-:W-:Y:S02]  /*0390*/  UIADD3 UR4, UP0, UPT, UR4, 0x880, URZ ;  /* 0x0000088004047890 */ /* 0x000fe4000ff1e0ff */
[----:B------:R-:W-:Y:S02]  /*03a0*/  UIADD3.X UR11, UPT, UPT, URZ, UR5, URZ, UP1, !UPT ;  /* 0x00000005ff0b7290 */ /* 0x000fe40008ffe4ff */
[----:B------:R-:W-:-:S07]  /*03b0*/  UIADD3.X UR5, UPT, UPT, URZ, UR5, URZ, UP0, !UPT ;  /* 0x00000005ff057290 */ /* 0x000fce00087fe4ff */
[----:B------:R3:W-:Y:S02]  /*03c0*/  UTMACCTL.PF [UR10] ;  /* 0x000000000a0079b9 */ /* 0x0007e40008040000 */
[----:B------:R3:W-:Y:S02]  /*03d0*/  UTMACCTL.PF [UR4] ;  /* 0x00000000040079b9 */ /* 0x0007e40008040000 */
[----:B---3--:R-:W-:Y:S01]  /*03e0*/  NOP ;  /* 0x0000000000007918 */ /* 0x008fe20000000000 */
.L_x_7:
[----:B------:R-:W-:Y:S05]  /*03f0*/  BSYNC.RECONVERGENT B0 ;  /* 0x0000000000007941 */ /* 0x000fea0003800200 */
.L_x_6:
[----:B------:R-:W3:Y:S01]  /*0400*/  LDCU.64 UR4, c[0x0][0xa88] ;  /* 0x00015100ff0477ac */ /* 0x000ee20008000a00 */
[----:B------:R-:W-:Y:S01]  /*0410*/  ISETP.NE.AND.EX P0, PT, RZ, UR7, PT, P0 ;  /* 0x00000007ff007c0c */ /* 0x000fe2000bf05300 */
[----:B------:R-:W-:Y:S01]  /*0420*/  UPLOP3.LUT UP5, UPT, UPT, UPT, UPT, 0x80, 0x8 ;  /* 0x000000000008789c */ /* 0x000fe20003faf070 */
[----:B---3--:R-:W-:-:S04]  /*0430*/  ISETP.NE.U32.AND P1, PT, RZ, UR4, PT ;  /* 0x00000004ff007c0c */ /* 0x008fc8000bf25070 */
[----:B------:R-:W-:-:S13]  /*0440*/  ISETP.NE.AND.EX P1, PT, RZ, UR5, PT, P1 ;  /* 0x00000005ff007c0c */ /* 0x000fda000bf25310 */
[----:B------:R-:W-:Y:S05]  /*0450*/  @P1 BRA P0, `(.L_x_8) ;  /* 0x0000000000281947 */ /* 0x000fea0000000000 */
[----:B------:R-:W-:Y:S01]  /*0460*/  UISETP.NE.U32.AND UP1, UPT, UR6, URZ, UPT ;  /* 0x000000ff0600728c */ /* 0x000fe2000bf25070 */
[----:B-----5:R-:W-:Y:S01]  /*0470*/  FSETP.NEU.AND P0, PT, R35, RZ, PT ;  /* 0x000000ff2300720b */ /* 0x020fe20003f0d000 */
[----:B------:R-:W-:Y:S02]  /*0480*/  UISETP.NE.U32.AND UP0, UPT, UR4, URZ, UPT ;  /* 0x000000ff0400728c */ /* 0x000fe4000bf05070 */
[----:B------:R-:W-:Y:S02]  /*0490*/  UISETP.NE.AND.EX UP1, UPT, UR7, URZ, UPT, UP1 ;  /* 0x000000ff0700728c */ /* 0x000fe4000bf25310 */
[----:B------:R-:W-:-:S04]  /*04a0*/  UISETP.NE.AND.EX UP0, UPT, UR5, URZ, UPT, UP0 ;  /* 0x000000ff0500728c */ /* 0x000fc8000bf05300 */
[----:B------:R-:W-:-:S04]  /*04b0*/  USEL UR4, URZ, 0xffffffff, UP0 ;  /* 0xffffffffff047887 */ /* 0x000fc80008000000 */
[----:B------:R-:W-:Y:S01]  /*04c0*/  VOTEU.ANY UP0, P0 ;  /* 0x0000000000ff7886 */ /* 0x000fe20000000100 */
[----:B------:R-:W-:-:S04]  /*04d0*/  @!UP1 USEL UR4, URZ, 0xffffffff, UP0 ;  /* 0xffffffffff049887 */ /* 0x000fc80008000000 */
[----:B------:R-:W-:-:S04]  /*04e0*/  ULOP3.LUT UR4, UR4, 0x1, URZ, 0xc0, !UPT ;  /* 0x0000000104047892 */ /* 0x000fc8000f8ec0ff */
[----:B------:R-:W-:-:S11]  /*04f0*/  UISETP.NE.U32.AND UP5, UPT, UR4, 0x1, UPT ;  /* 0x000000010400788c */ /* 0x000fd6000bfa5070 */
.L_x_8:
[----:B-1----:R-:W1:Y:S02]  /*0500*/  SHFL.IDX PT, R2, R67, RZ, 0x1f ;  /* 0x00001fff43027589 */ /* 0x002e6400000e0000 */
[----:B-1----:R-:W-:-:S13]  /*0510*/  ISETP.NE.AND P0, PT, R2, RZ, PT ;  /* 0x000000ff0200720c */ /* 0x002fda0003f05270 */
[----:B------:R-:W-:Y:S05]  /*0520*/  @P0 BRA `(.L_x_9) ;  /* 0x0000000000940947 */ /* 0x000fea0003800000 */
[----:B------:R-:W-:Y:S01]  /*0530*/  ELECT P0, URZ, PT ;  /* 0x0000000000ff782f */ /* 0x000fe20003800000 */
[----:B------:R-:W-:-:S12]  /*0540*/  BSSY.RECONVERGENT B0, `(.L_x_9) ;  /* 0x0000023000007945 */ /* 0x000fd80003800200 */
[----:B------:R-:W-:Y:S05]  /*0550*/  @!P0 BRA `(.L_x_10) ;  /* 0x0000000000848947 */ /* 0x000fea0003800000 */
[----:B------:R-:W1:Y:S01]  /*0560*/  S2UR UR6, SR_CgaCtaId ;  /* 0x00000000000679c3 */ /* 0x000e620000008800 */
[----:B------:R-:W-:Y:S01]  /*0570*/  UMOV UR7, 0x400 ;  /* 0x0000040000077882 */ /* 0x000fe20000000000 */
[----:B------:R-:W-:Y:S01]  /*0580*/  UMOV UR5, 0x1 ;  /* 0x0000000100057882 */ /* 0x000fe20000000000 */
[----:B------:R-:W-:Y:S01]  /*0590*/  UMOV UR4, 0x2 ;  /* 0x0000000200047882 */ /* 0x000fe20000000000 */
[----:B------:R-:W-:-:S04]  /*05a0*/  UIADD3 UR10, UPT, UPT, -UR5, 0x100000, URZ ;  /* 0x00100000050a7890 */ /* 0x000fc8000fffe1ff */
[----:B------:R-:W-:Y:S02]  /*05b0*/  USHF.L.U32 UR11, UR10, 0xb, URZ ;  /* 0x0000000b0a0b7899 */ /* 0x000fe400080006ff */
[----:B------:R-:W-:Y:S02]  /*05c0*/  USHF.L.U32 UR10, UR10, 0x1, URZ ;  /* 0x000000010a0a7899 */ /* 0x000fe400080006ff */
[----:B------:R-:W-:-:S04]  /*05d0*/  UIADD3 UR4, UPT, UPT, -UR4, 0x100000, URZ ;  /* 0x0010000004047890 */ /* 0x000fc8000fffe1ff */
[----:B------:R-:W-:Y:S02]  /*05e0*/  USHF.L.U32 UR5, UR4, 0xb, URZ ;  /* 0x0000000b04057899 */ /* 0x000fe400080006ff */
[----:B------:R-:W-:Y:S02]  /*05f0*/  USHF.L.U32 UR4, UR4, 0x1, URZ ;  /* 0x0000000104047899 */ /* 0x000fe400080006ff */
[----:B-1----:R-:W-:Y:S01]  /*0600*/  ULEA UR6, UR6, UR7, 0x18 ;  /* 0x0000000706067291 */ /* 0x002fe2000f8ec0ff */
[----:B------:R-:W1:Y:S11]  /*0610*/  FENCE.VIEW.ASYNC.S ;  /* 0x00000000000073c6 */ /* 0x000e760000000000 */
[----:B-1----:R1:W3:Y:S01]  /*0620*/  SYNCS.EXCH.64 URZ, [UR6], UR10 ;  /* 0x0000000a06ff75b2 */ /* 0x0022e20008000100 */
[----:B------:R1:W4:Y:S01]  /*0630*/  SYNCS.EXCH.64 URZ, [UR6+0x50], UR4 ;  /* 0x0000500406ff75b2 */ /* 0x0003220008000100 */
[----:B------:R1:W1:Y:S01]  /*0640*/  SYNCS.EXCH.64 URZ, [UR6+0x8], UR10 ;  /* 0x0000080a06ff75b2 */ /* 0x0002620008000100 */
        /* <DEDUP_REMOVED lines=17> */
[----:B------:R-:W-:Y:S01]  /*0760*/  NOP ;  /* 0x0000000000007918 */ /* 0x000fe20000000000 */
.L_x_10:
[----:B-1----:R-:W-:Y:S05]  /*0770*/  BSYNC.RECONVERGENT B0 ;  /* 0x0000000000007941 */ /* 0x002fea0003800200 */
.L_x_9:
[----:B------:R-:W1:Y:S01]  /*0780*/  SHFL.IDX PT, R2, R67, RZ, 0x1f ;  /* 0x00001fff43027589 */ /* 0x000e6200000e0000 */
[----:B------:R-:W-:Y:S01]  /*0790*/  NOP ;  /* 0x0000000000007918 */ /* 0x000fe20000000000 */
[----:B-1----:R-:W-:-:S13]  /*07a0*/  ISETP.NE.AND P0, PT, R2, 0x1, PT ;  /* 0x000000010200780c */ /* 0x002fda0003f05270 */
[----:B------:R-:W-:Y:S05]  /*07b0*/  @P0 BRA `(.L_x_11) ;  /* 0x0000000000580947 */ /* 0x000fea0003800000 */
        /* <DEDUP_REMOVED lines=9> */
[----:B------:R-:W-:Y:S01]  /*0850*/  USHF.L.U32 UR4, UR4, 0x1, URZ ;  /* 0x0000000104047899 */ /* 0x000fe200080006ff */
[----:B------:R-:W-:Y:S01]  /*0860*/  ELECT P0, URZ, PT ;  /* 0x0000000000ff782f */ /* 0x000fe20003800000 */
[----:B-1----:R-:W-:Y:S01]  /*0870*/  ULEA UR6, UR6, UR7, 0x18 ;  /* 0x0000000706067291 */ /* 0x002fe2000f8ec0ff */
[----:B------:R-:W1:Y:S11]  /*0880*/  FENCE.VIEW.ASYNC.S ;  /* 0x00000000000073c6 */ /* 0x000e760000000000 */
[----:B-1----:R1:W1:Y:S01]  /*0890*/  SYNCS.EXCH.64 URZ, [UR6+0xa0], UR10 ;  /* 0x0000a00a06ff75b2 */ /* 0x0022620008000100 */
        /* <DEDUP_REMOVED lines=8> */
.L_x_11:
[----:B------:R-:W2:Y:S01]  /*0920*/  SHFL.IDX PT, R2, R67, RZ, 0x1f ;  /* 0x00001fff43027589 */ /* 0x000ea200000e0000 */
[----:B------:R-:W-:Y:S01]  /*0930*/  NOP ;  /* 0x0000000000007918 */ /* 0x000fe20000000000 */
[----:B--2---:R-:W-:-:S13]  /*0940*/  ISETP.NE.AND P0, PT, R2, 0x3, PT ;  /* 0x000000030200780c */ /* 0x004fda0003f05270 */
[----:B------:R-:W-:Y:S05]  /*0950*/  @P0 BRA `(.L_x_12) ;  /* 0x0000000000300947 */ /* 0x000fea0003800000 */
[----:B-1----:R-:W1:Y:S01]  /*0960*/  S2UR UR5, SR_CgaCtaId ;  /* 0x00000000000579c3 */ /* 0x002e620000008800 */
[----:B------:R-:W-:Y:S01]  /*0970*/  UMOV UR6, 0x400 ;  /* 0x0000040000067882 */ /* 0x000fe20000000000 */
[----:B------:R-:W-:Y:S01]  /*0980*/  UMOV UR4, 0x20 ;  /* 0x0000002000047882 */ /* 0x000fe20000000000 */
[----:B------:R-:W-:Y:S01]  /*0990*/  ELECT P0, URZ, PT ;  /* 0x0000000000ff782f */ /* 0x000fe20003800000 */
[----:B-1----:R-:W-:Y:S02]  /*09a0*/  ULEA UR5, UR5, UR6, 0x18 ;  /* 0x0000000605057291 */ /* 0x002fe4000f8ec0ff */
[----:B------:R-:W-:-:S04]  /*09b0*/  UIADD3 UR6, UPT, UPT, -UR4, 0x100000, URZ ;  /* 0x0010000004067890 */ /* 0x000fc8000fffe1ff */
[----:B------:R-:W-:Y:S02]  /*09c0*/  USHF.L.U32 UR7, UR6, 0xb, URZ ;  /* 0x0000000b06077899 */ /* 0x000fe400080006ff */
[----:B------:R-:W-:Y:S01]  /*09d0*/  USHF.L.U32 UR6, UR6, 0x1, URZ ;  /* 0x0000000106067899 */ /* 0x000fe200080006ff */
[----:B------:R-:W1:Y:S11]  /*09e0*/  FENCE.VIEW.ASYNC.S ;  /* 0x00000000000073c6 */ /* 0x000e760000000000 */
[----:B-1----:R2:W1:Y:S01]  /*09f0*/  SYNCS.EXCH.64 URZ, [UR5+0xe0], UR6 ;  /* 0x0000e00605ff75b2 */ /* 0x0024620008000100 */
[----:B------:R2:W1:Y:S02]  /*0a00*/  SYNCS.EXCH.64 URZ, [UR5+0xe8], UR6 ;  /* 0x0000e80605ff75b2 */ /* 0x0004640008000100 */
[----:B--2---:R-:W-:Y:S01]  /*0a10*/  NOP ;  /* 0x0000000000007918 */ /* 0x004fe20000000000 */
.L_x_12:
[----:B------:R-:W2:Y:S01]  /*0a20*/  SHFL.IDX PT, R2, R67, RZ, 0x1f ;  /* 0x00001fff43027589 */ /* 0x000ea200000e0000 */
[----:B------:R-:W-:Y:S01]  /*0a30*/  NOP ;  /* 0x0000000000007918 */ /* 0x000fe20000000000 */
[----:B--2---:R-:W-:-:S13]  /*0a40*/  ISETP.NE.AND P0, PT, R2, 0x4, PT ;  /* 0x000000040200780c */ /* 0x004fda0003f05270 */
[----:B------:R-:W-:Y:S05]  /*0a50*/  @P0 BRA `(.L_x_13) ;  /* 0x00000000004c0947 */ /* 0x000fea0003800000 */
[----:B-1----:R-:W1:Y:S01]  /*0a60*/  S2UR UR5, SR_CgaCtaId ;  /* 0x00000000000579c3 */ /* 0x002e620000008800 */
[----:B------:R-:W-:Y:S01]  /*0a70*/  UMOV UR7, 0x1e0 ;  /* 0x000001e000077882 */ /* 0x000fe20000000000 */
[----:B------:R-:W-:Y:S01]  /*0a80*/  UMOV UR6, 0x400 ;  /* 0x0000040000067882 */ /* 0x000fe20000000000 */
[----:B------:R-:W-:Y:S01]  /*0a90*/  USEL UR7, UR7, 0x1a0, UP5 ;  /* 0x000001a007077887 */ /* 0x000fe2000a800000 */
[----:B------:R-:W-:Y:S01]  /*0aa0*/  UMOV UR4, 0x1 ;  /* 0x0000000100047882 */ /* 0x000fe20000000000 */
[----:B------:R-:W-:Y:S01]  /*0ab0*/  ELECT P0, URZ, PT ;  /* 0x0000000000ff782f */ /* 0x000fe20003800000 */
[----:B------:R-:W-:-:S04]  /*0ac0*/  UIADD3 UR10, UPT, UPT, -UR4, 0x100000, URZ ;  /* 0x00100000040a7890 */ /* 0x000fc8000fffe1ff */
[----:B------:R-:W-:Y:S02]  /*0ad0*/  USHF.L.U32 UR11, UR10, 0xb, URZ ;  /* 0x0000000b0a0b7899 */ /* 0x000fe400080006ff */
[----:B------:R-:W-:Y:S02]  /*0ae0*/  USHF.L.U32 UR10, UR10, 0x1, URZ ;  /* 0x000000010a0a7899 */ /* 0x000fe400080006ff */
[----:B-1----:R-:W-:Y:S02]  /*0af0*/  ULEA UR5, UR5, UR6, 0x18 ;  /* 0x0000000605057291 */ /* 0x002fe4000f8ec0ff */
[----:B------:R-:W-:-:S04]  /*0b00*/  UIADD3 UR6, UPT, UPT, -UR7, 0x100000, URZ ;  /* 0x0010000007067890 */ /* 0x000fc8000fffe1ff */
[----:B------:R-:W-:Y:S02]  /*0b10*/  USHF.L.U32 UR7, UR6, 0xb, URZ ;  /* 0x0000000b06077899 */ /* 0x000fe400080006ff */
[----:B------:R-:W-:Y:S01]  /*0b20*/  USHF.L.U32 UR6, UR6, 0x1, URZ ;  /* 0x0000000106067899 */ /* 0x000fe200080006ff */
[----:B------:R-:W1:Y:S03]  /*0b30*/  FENCE.VIEW.ASYNC.S ;  /* 0x00000000000073c6 */ /* 0x000e660000000000 */
[----:B-1----:R2:W1:Y:S08]  /*0b40*/  SYNCS.EXCH.64 URZ, [UR5+0xf0], UR10 ;  /* 0x0000f00a05ff75b2 */ /* 0x0024700008000100 */
[----:B------:R2:W1:Y:S01]  /*0b50*/  SYNCS.EXCH.64 URZ, [UR5+0x100], UR6 ;  /* 0x0001000605ff75b2 */ /* 0x0004620008000100 */
[----:B------:R2:W1:Y:S01]  /*0b60*/  SYNCS.EXCH.64 URZ, [UR5+0xf8], UR10 ;  /* 0x0000f80a05ff75b2 */ /* 0x0004620008000100 */
[----:B------:R2:W1:Y:S02]  /*0b70*/  SYNCS.EXCH.64 URZ, [UR5+0x108], UR6 ;  /* 0x0001080605ff75b2 */ /* 0x0004640008000100 */
[----:B--2---:R-:W-:Y:S01]  /*0b80*/  NOP ;  /* 0x0000000000007918 */ /* 0x004fe20000000000 */
.L_x_13:
[----:B------:R-:W2:Y:S01]  /*0b90*/  SHFL.IDX PT, R2, R67, RZ, 0x1f ;  /* 0x00001fff43027589 */ /* 0x000ea200000e0000 */
[----:B------:R-:W-:Y:S01]  /*0ba0*/  NOP ;  /* 0x0000000000007918 */ /* 0x000fe20000000000 */
[----:B--2---:R-:W-:-:S13]  /*0bb0*/  ISETP.NE.AND P0, PT, R2, 0x5, PT ;  /* 0x000000050200780c */ /* 0x004fda0003f05270 */
[----:B------:R-:W-:Y:S05]  /*0bc0*/  @P0 BRA `(.L_x_14) ;  /* 0x0000000000480947 */ /* 0x000fea0003800000 */
[----:B-1----:R-:W1:Y:S01]  /*0bd0*/  S2UR UR6, SR_CgaCtaId ;  /* 0x00000000000679c3 */ /* 0x002e620000008800 */
        /* <DEDUP_REMOVED lines=15> */
[----:B------:R2:W1:Y:S02]  /*0cd0*/  SYNCS.EXCH.64 URZ, [UR6+0x128], UR4 ;  /* 0x0001280406ff75b2 */ /* 0x0004640008000100 */
[----:B--2---:R-:W-:Y:S01]  /*0ce0*/  NOP ;  /* 0x0000000000007918 */ /* 0x004fe20000000000 */
.L_x_14:
        /* <DEDUP_REMOVED lines=14> */
[----:B------:R2:W1:Y:S01]  /*0dd0*/  SYNCS.EXCH.64 URZ, [UR5+0x140], UR6 ;  /* 0x0001400605ff75b2 */ /* 0x0004620008000100 */
[----:B------:R2:W1:Y:S01]  /*0de0*/  SYNCS.EXCH.64 URZ, [UR5+0x138], UR6 ;  /* 0x0001380605ff75b2 */ /* 0x0004620008000100 */
[----:B------:R2:W1:Y:S02]  /*0df0*/  SYNCS.EXCH.64 URZ, [UR5+0x148], UR6 ;  /* 0x0001480605ff75b2 */ /* 0x0004640008000100 */
[----:B--2---:R-:W-:Y:S01]  /*0e00*/  NOP ;  /* 0x0000000000007918 */ /* 0x004fe20000000000 */
.L_x_15:
[----:B-1----:R-:W1:Y:S01]  /*0e10*/  LDCU UR4, c[0x0][0x36c] ;  /* 0x00006d80ff0477ac */ /* 0x002e620008000800 */
[----:B------:R-:W-:Y:S01]  /*0e20*/  ISETP.NE.OR P4, PT, R0, 0x2, !P4 ;  /* 0x000000020000780c */ /* 0x000fe20006785670 */
[----:B------:R-:W-:Y:S01]  /*0e30*/  NOP ;  /* 0x0000000000007918 */ /* 0x000fe20000000000 */
[----:B------:R-:W-:Y:S01]  /*0e40*/  LOP3.LUT R3, R76, 0x1f, RZ, 0xc0, !PT ;  /* 0x0000001f4c037812 */ /* 0x000fe200078ec0ff */
[----:B------:R-:W-:Y:S02]  /*0e50*/  UISETP.EQ.AND UP0, UPT, UR8, 0x3, UP5 ;  /* 0x000000030800788c */ /* 0x000fe4000af02270 */
[----:B------:R-:W-:Y:S02]  /*0e60*/  UISETP.NE.AND UP4, UPT, UR8, URZ, UPT ;  /* 0x000000ff0800728c */ /* 0x000fe4000bf85270 */
[----:B-1----:R-:W-:-:S09]  /*0e70*/  UISETP.EQ.U32.AND UP1, UPT, UR4, 0x1, UPT ;  /* 0x000000010400788c */ /* 0x002fd2000bf22070 */
[----:B------:R-:W-:Y:S05]  /*0e80*/  BRA.U !UP1, `(.L_x_16) ;  /* 0x0000000109087547 */ /* 0x000fea000b800000 */
[----:B---34-:R-:W-:Y:S01]  /*0e90*/  UCGABAR_ARV ;  /* 0x00000000000079c7 */ /* 0x018fe20008000000 */
[----:B------:R-:W-:Y:S05]  /*0ea0*/  BRA `(.L_x_17) ;  /* 0x0000000000047947 */ /* 0x000fea0003800000 */
.L_x_16:
[----:B---34-:R-:W-:Y:S01]  /*0eb0*/  NOP ;  /* 0x0000000000007918 */ /* 0x018fe20000000000 */
.L_x_17:
[----:B------:R-:W1:Y:S01]  /*0ec0*/  S2UR UR5, SR_CTAID.Y ;  /* 0x00000000000579c3 */ /* 0x000e620000002600 */
[----:B------:R-:W-:-:S05]  /*0ed0*/  CS2R.32 R62, SR_CgaSize ;  /* 0x00000000003e7805 */ /* 0x000fca0000008a00 */
[----:B------:R-:W-:-:S05]  /*0ee0*/  IMAD R62, R62, -0xa0, RZ ;  /* 0xffffff603e3e7824 */ /* 0x000fca00078e02ff */
[----:B------:R-:W-:-:S14]  /*0ef0*/  R2UR UR4, R62 ;  /* 0x000000003e0472ca */ /* 0x000fdc00000e0000 */
[----:B------:R-:W2:Y:S01]  /*0f00*/  LDCU UR4, c[0x0][UR4+0x2b4] ;  /* 0x00005680040477ac */ /* 0x000ea20008000800 */
[----:B------:R-:W-:-:S05]  /*0f10*/  CS2R.32 R62, SR_CgaSize ;  /* 0x00000000003e7805 */ /* 0x000fca0000008a00 */
[----:B------:R-:W-:-:S05]  /*0f20*/  IMAD R62, R62, -0xa0, RZ ;  /* 0xffffff603e3e7824 */ /* 0x000fca00078e02ff */
[----:B------:R-:W-:-:S14]  /*0f30*/  R2UR UR6, R62 ;  /* 0x000000003e0672ca */ /* 0x000fdc00000e0000 */
[----:B------:R-:W3:Y:S01]  /*0f40*/  LDCU UR6, c[0x0][UR6+0x2b0] ;  /* 0x00005600060677ac */ /* 0x000ee20008000800 */
[----:B------:R-:W4:Y:S01]  /*0f50*/  S2UR UR11, SR_CTAID.X ;  /* 0x00000000000b79c3 */ /* 0x000f220000002500 */
[----:B------:R-:W-:Y:S01]  /*0f60*/  UISETP.NE.AND UP2, UPT, UR8, 0x2, UPT ;  /* 0x000000020800788c */ /* 0x000fe2000bf45270 */
[----:B------:R-:W-:-:S05]  /*0f70*/  CS2R.32 R0, SR_CgaSize ;  /* 0x0000000000007805 */ /* 0x000fca0000008a00 */
[----:B------:R-:W-:-:S06]  /*0f80*/  IMAD R0, R0, -0xa0, RZ ;  /* 0xffffff6000007824 */ /* 0x000fcc00078e02ff */
[----:B------:R-:W3:Y:S01]  /*0f90*/  LDC R0, c[0x0][R0+0x2a4] ;  /* 0x0000a90000007b82 */ /* 0x000ee20000000800 */
[----:B-1----:R-:W-:-:S07]  /*0fa0*/  I2FP.F32.U32 R4, UR5 ;  /* 0x0000000500047c45 */ /* 0x002fce0008201000 */
[----:B------:R-:W1:Y:S01]  /*0fb0*/  LDC R12, c[0x0][0xd24] ;  /* 0x00034900ff0c7b82 */ /* 0x000e620000000800 */
[----:B------:R-:W-:Y:S01]  /*0fc0*/  MOV R20, UR5 ;  /* 0x0000000500147c02 */ /* 0x000fe20008000f00 */
[----:B--2---:R-:W-:Y:S01]  /*0fd0*/  FMUL R4, R4, UR4 ;  /* 0x0000000404047c20 */ /* 0x004fe20008400000 */
[----:B------:R-:W2:Y:S01]  /*0fe0*/  LDCU UR4, c[0x0][0xd30] ;  /* 0x0001a600ff0477ac */ /* 0x000ea20008000800 */
[----:B----4-:R-:W-:Y:S02]  /*0ff0*/  I2FP.F32.U32 R6, UR11 ;  /* 0x0000000b00067c45 */ /* 0x010fe40008201000 */
[----:B------:R-:W-:-:S05]  /*1000*/  CS2R.32 R5, SR_CgaSize ;  /* 0x0000000000057805 */ /* 0x000fca0000008a00 */
[----:B------:R-:W-:-:S06]  /*1010*/  IMAD R5, R5, -0xa0, RZ ;  /* 0xffffff6005057824 */ /* 0x000fcc00078e02ff */
[----:B------:R-:W4:Y:S01]  /*1020*/  LDC R5, c[0x0][R5+0x2a0] ;  /* 0x0000a80005057b82 */ /* 0x000f220000000800 */
[----:B------:R-:W2:Y:S01]  /*1030*/  F2I.U32.TRUNC.NTZ R51, R4 ;  /* 0x0000000400337305 */ /* 0x000ea2000020f000 */
[----:B---3--:R-:W-:-:S06]  /*1040*/  FMUL R6, R6, UR6 ;  /* 0x0000000606067c20 */ /* 0x008fcc0008400000 */
[----:B------:R-:W3:Y:S01]  /*1050*/  LDC R2, c[0x0][0xd24] ;  /* 0x00034900ff027b82 */ /* 0x000ee20000000800 */
[----:B------:R-:W1:Y:S01]  /*1060*/  F2I.U32.TRUNC.NTZ R62, R6 ;  /* 0x00000006003e7305 */ /* 0x000e62000020f000 */
[----:B--2---:R-:W-:-:S06]  /*1070*/  UISETP.NE.AND UP3, UPT, UR4, 0x1, UPT ;  /* 0x000000010400788c */ /* 0x004fcc000bf65270 */
[----:B------:R-:W2:Y:S01]  /*1080*/  S2UR UR36, SR_CTAID.Z ;  /* 0x00000000002479c3 */ /* 0x000ea20000002700 */
[----:B------:R-:W-:Y:S02]  /*1090*/  IADD3 R51, PT, PT, -R51, RZ, RZ ;  /* 0x000000ff33337210 */ /* 0x000fe40007ffe1ff */
[----:B-1----:R-:W-:-:S03]  /*10a0*/  ISETP.GE.AND P0, PT, R12, 0x1, PT ;  /* 0x000000010c00780c */ /* 0x002fc60003f06270 */
[----:B------:R-:W-:Y:S01]  /*10b0*/  IMAD R51, R0, R51, UR5 ;  /* 0x0000000500337e24 */ /* 0x000fe2000f8e0233 */
[----:B------:R-:W-:Y:S02]  /*10c0*/  PRMT R0, RZ, 0x7610, R0 ;  /* 0x00007610ff007816 */ /* 0x000fe40000000000 */
[----:B------:R-:W-:-:S05]  /*10d0*/  IADD3 R62, PT, PT, -R62, RZ, RZ ;  /* 0x000000ff3e3e7210 */ /* 0x000fca0007ffe1ff */
[----:B----4-:R-:W-:Y:S01]  /*10e0*/  IMAD R62, R5, R62, UR11 ;  /* 0x0000000b053e7e24 */ /* 0x010fe2000f8e023e */
[----:B--2---:R-:W-:Y:S06]  /*10f0*/  BRA.U UP4, `(.L_x_18) ;  /* 0x0000000104207547 */ /* 0x004fec000b800000 */
[C---:B------:R-:W-:Y:S02]  /*1100*/  ISETP.NE.AND P2, PT, R51.reuse, 0x1, PT ;  /* 0x000000013300780c */ /* 0x040fe40003f45270 */
[----:B------:R-:W-:Y:S02]  /*1110*/  ISETP.NE.AND P1, PT, R51, RZ, PT ;  /* 0x000000ff3300720c */ /* 0x000fe40003f25270 */
[C---:B------:R-:W-:Y:S02]  /*1120*/  ISETP.NE.AND P3, PT, R62.reuse, RZ, PT ;  /* 0x000000ff3e00720c */ /* 0x040fe40003f65270 */
[----:B------:R-:W-:Y:S02]  /*1130*/  SEL R0, RZ, 0x2, P2 ;  /* 0x00000002ff007807 */ /* 0x000fe40001000000 */
[----:B------:R-:W-:Y:S02]  /*1140*/  ISETP.EQ.OR P1, PT, R62, RZ, !P1 ;  /* 0x000000ff3e00720c */ /* 0x000fe40004f22670 */
[----:B------:R-:W-:-:S02]  /*1150*/  SEL R0, R0, 0x2, P3 ;  /* 0x0000000200007807 */ /* 0x000fc40001800000 */
[----:B------:R-:W-:-:S05]  /*1160*/  SEL R5, RZ, 0x1, !P1 ;  /* 0x00000001ff057807 */ /* 0x000fca0004800000 */
[----:B------:R-:W-:Y:S02]  /*1170*/  IMAD.IADD R0, R5, 0x1, R0 ;  /* 0x0000000105007824 */ /* 0x000fe400078e0200 */
.L_x_18:
[----:B------:R-:W-:Y:S05]  /*1180*/  @!P0 BRA `(.L_x_19) ;  /* 0x0000000000c08947 */ /* 0x000fea0003800000 */
[----:B------:R-:W1:Y:S01]  /*1190*/  LDC.64 R6, c[0x0][0xd18] ;  /* 0x00034600ff067b82 */ /* 0x000e620000000a00 */
[----:B------:R-:W-:-:S07]  /*11a0*/  ISETP.NE.AND P0, PT, R12, 0x1, PT ;  /* 0x000000010c00780c */ /* 0x000fce0003f05270 */
[----:B------:R-:W2:Y:S08]  /*11b0*/  LDC R11, c[0x0][0xd0c] ;  /* 0x00034300ff0b7b82 */ /* 0x000eb00000000800 */
[----:B------:R-:W4:Y:S08]  /*11c0*/  LDC R15, c[0x0][0x370] ;  /* 0x0000dc00ff0f7b82 */ /* 0x000f300000000800 */
[----:B------:R-:W3:Y:S01]  /*11d0*/  LDC R13, c[0x0][0x374] ;  /* 0x0000dd00ff0d7b82 */ /* 0x000ee20000000800 */
[----:B-1----:R-:W-:-:S07]  /*11e0*/  ISETP.NE.AND P1, PT, R6, 0x1, PT ;  /* 0x000000010600780c */ /* 0x002fce0003f25270 */
[----:B------:R-:W4:Y:S01]  /*11f0*/  LDC.64 R8, c[0x0][0xd10] ;  /* 0x00034400ff087b82 */ /* 0x000f220000000a00 */
[----:B--2---:R-:W-:-:S07]  /*1200*/  ISETP.NE.AND P2, PT, R11, 0x1, PT ;  /* 0x000000010b00780c */ /* 0x004fce0003f45270 */
[----:B------:R-:W1:Y:S08]  /*1210*/  LDC R10, c[0x0][0xd20] ;  /* 0x00034800ff0a7b82 */ /* 0x000e700000000800 */
[----:B------:R-:W2:Y:S01]  /*1220*/  LDC.64 R4, c[0x0][0xd28] ;  /* 0x00034a00ff047b82 */ /* 0x000ea20000000a00 */
[----:B---3--:R-:W-:-:S04]  /*1230*/  IMAD.HI.U32 R17, R13, R7, RZ ;  /* 0x000000070d117227 */ /* 0x008fc800078e00ff */
[----:B------:R-:W-:-:S04]  /*1240*/  IMAD.HI.U32 R7, R20, R7, RZ ;  /* 0x0000000714077227 */ /* 0x000fc800078e00ff */
[----:B----4-:R-:W-:-:S04]  /*1250*/  IMAD.HI.U32 R14, R15, R8, RZ ;  /* 0x000000080f0e7227 */ /* 0x010fc800078e00ff */
[----:B------:R-:W-:Y:S01]  /*1260*/  IMAD.HI.U32 R8, R8, UR11, RZ ;  /* 0x0000000b08087c27 */ /* 0x000fe2000f8e00ff */
[-C--:B------:R-:W-:Y:S02]  /*1270*/  @P2 SHF.R.U32.HI R15, RZ, R9.reuse, R14 ;  /* 0x00000009ff0f2219 */ /* 0x080fe4000001160e */
[-C--:B-1----:R-:W-:Y:S02]  /*1280*/  @P1 SHF.R.U32.HI R13, RZ, R10.reuse, R17 ;  /* 0x0000000aff0d1219 */ /* 0x082fe40000011611 */
[----:B------:R-:W-:Y:S01]  /*1290*/  SHF.R.U32.HI R8, RZ, R9, R8 ;  /* 0x00000009ff087219 */ /* 0x000fe20000011608 */
[----:B------:R-:W-:Y:S01]  /*12a0*/  IMAD.U32 R9, RZ, RZ, UR11 ;  /* 0x0000000bff097e24 */ /* 0x000fe2000f8e00ff */
[----:B------:R-:W-:Y:S01]  /*12b0*/  SHF.R.U32.HI R7, RZ, R10, R7 ;  /* 0x0000000aff077219 */ /* 0x000fe20000011607 */
[----:B--2---:R-:W-:-:S03]  /*12c0*/  IMAD.HI.U32 R14, R13, R4, RZ ;  /* 0x000000040d0e7227 */ /* 0x004fc600078e00ff */
[----:B------:R-:W-:Y:S02]  /*12d0*/  SEL R7, R20, R7, !P1 ;  /* 0x0000000714077207 */ /* 0x000fe40004800000 */
[----:B------:R-:W-:Y:S01]  /*12e0*/  SEL R9, R9, R8, !P2 ;  /* 0x0000000809097207 */ /* 0x000fe20005000000 */
[----:B------:R-:W-:Y:S01]  /*12f0*/  IMAD.HI.U32 R16, R15, R4, RZ ;  /* 0x000000040f107227 */ /* 0x000fe200078e00ff */
[----:B------:R-:W-:-:S04]  /*1300*/  @P0 SHF.R.U32.HI R13, RZ, R5, R14 ;  /* 0x00000005ff0d0219 */ /* 0x000fc8000001160e */
[----:B------:R-:W-:Y:S01]  /*1310*/  @P0 SHF.R.U32.HI R15, RZ, R5, R16 ;  /* 0x00000005ff0f0219 */ /* 0x000fe20000011610 */
[----:B------:R-:W-:-:S04]  /*1320*/  IMAD R13, R13, R12, RZ ;  /* 0x0000000c0d0d7224 */ /* 0x000fc800078e02ff */
[----:B------:R-:W-:Y:S01]  /*1330*/  IMAD R8, R15, R12, RZ ;  /* 0x0000000c0f087224 */ /* 0x000fe200078e02ff */
[----:B------:R-:W-:-:S04]  /*1340*/  ISETP.GE.AND P1, PT, R7, R13, PT ;  /* 0x0000000d0700720c */ /* 0x000fc80003f26270 */
[----:B------:R-:W-:Y:S01]  /*1350*/  ISETP.GE.OR P1, PT, R9, R8, P1 ;  /* 0x000000080900720c */ /* 0x000fe20000f26670 */
[----:B------:R-:W-:-:S05]  /*1360*/  IMAD.HI.U32 R8, R7, R4, RZ ;  /* 0x0000000407087227 */ /* 0x000fca00078e00ff */
[----:B------:R-:W-:-:S04]  /*1370*/  SHF.R.U32.HI R8, RZ, R5, R8 ;  /* 0x00000005ff087219 */ /* 0x000fc80000011608 */
[----:B------:R-:W-:-:S03]  /*1380*/  SEL R8, R7, R8, !P0 ;  /* 0x0000000807087207 */ /* 0x000fc60004000000 */
[----:B------:R-:W-:-:S04]  /*1390*/  @!P1 IMAD.HI.U32 R10, R9, R4, RZ ;  /* 0x00000004090a9227 */ /* 0x000fc800078e00ff */
[----:B------:R-:W-:Y:S01]  /*13a0*/  IMAD.MOV R4, RZ, RZ, -R8 ;  /* 0x000000ffff047224 */ /* 0x000fe200078e0a08 */
[----:B------:R-:W-:-:S03]  /*13b0*/  @!P1 SHF.R.U32.HI R10, RZ, R5, R10 ;  /* 0x00000005ff0a9219 */ /* 0x000fc6000001160a */
[----:B------:R-:W-:Y:S01]  /*13c0*/  IMAD R4, R12, R4, R7 ;  /* 0x000000040c047224 */ /* 0x000fe200078e0207 */
[----:B------:R-:W-:-:S04]  /*13d0*/  @!P1 SEL R5, R9, R10, !P0 ;  /* 0x0000000a09059207 */ /* 0x000fc80004000000 */
[----:B------:R-:W-:Y:S01]  /*13e0*/  @!P1 IADD3 R8, PT, PT, R8, -R5, RZ ;  /* 0x8000000508089210 */ /* 0x000fe20007ffe0ff */
[----:B------:R-:W-:Y:S01]  /*13f0*/  @!P1 IMAD R15, R4, R15, R5 ;  /* 0x0000000f040f9224 */ /* 0x000fe200078e0205 */
[----:B------:R-:W-:Y:S01]  /*1400*/  IADD3 R5, PT, PT, -R7, RZ, RZ ;  /* 0x000000ff07057210 */ /* 0x000fe20007ffe1ff */
[--C-:B------:R-:W-:Y:S02]  /*1410*/  IMAD.MOV R4, RZ, RZ, -R9.reuse ;  /* 0x000000ffff047224 */ /* 0x100fe400078e0a09 */
[----:B------:R-:W-:Y:S01]  /*1420*/  @!P1 IMAD R7, R8, R12, R9 ;  /* 0x0000000c08079224 */ /* 0x000fe200078e0209 */
[----:B------:R-:W-:Y:S01]  /*1430*/  @!P1 MOV R9, R15 ;  /* 0x0000000f00099202 */ /* 0x000fe20000000f00 */
[----:B------:R-:W-:Y:S02]  /*1440*/  IMAD R4, R11, R4, UR11 ;  /* 0x0000000b0b047e24 */ /* 0x000fe4000f8e0204 */
[----:B------:R-:W-:Y:S02]  /*1450*/  IMAD R5, R6, R5, R20 ;  /* 0x0000000506057224 */ /* 0x000fe400078e0214 */
[----:B------:R-:W-:-:S02]  /*1460*/  IMAD R4, R9, R11, R4 ;  /* 0x0000000b09047224 */ /* 0x000fc400078e0204 */
[----:B------:R-:W-:-:S03]  /*1470*/  IMAD R20, R7, R6, R5 ;  /* 0x0000000607147224 */ /* 0x000fc600078e0205 */
[----:B------:R-:W-:-:S15]  /*1480*/  R2UR UR11, R4 ;  /* 0x00000000040b72ca */ /* 0x000fde00000e0000 */
.L_x_19:
[----:B------:R-:W-:Y:S05]  /*1490*/  BRA.U UP3, `(.L_x_20) ;  /* 0x0000000103487547 */ /* 0x000fea000b800000 */
[----:B------:R-:W1:Y:S08]  /*14a0*/  LDC.64 R6, c[0x0][0xd10] ;  /* 0x00034400ff067b82 */ /* 0x000e700000000a00 */
[----:B------:R-:W2:Y:S08]  /*14b0*/  LDC.64 R4, c[0x0][0xd18] ;  /* 0x00034600ff047b82 */ /* 0x000eb00000000a00 */
[----:B------:R-:W4:Y:S08]  /*14c0*/  LDC R8, c[0x0][0xd20] ;  /* 0x00034800ff087b82 */ /* 0x000f300000000800 */
[----:B------:R-:W3:Y:S01]  /*14d0*/  LDC R9, c[0x0][0xd0c] ;  /* 0x00034300ff097b82 */ /* 0x000ee20000000800 */
[----:B-1----:R-:W-:-:S05]  /*14e0*/  IMAD.HI.U32 R6, R6, UR11, RZ ;  /* 0x0000000b06067c27 */ /* 0x002fca000f8e00ff */
[----:B------:R-:W-:Y:S01]  /*14f0*/  SHF.R.U32.HI R6, RZ, R7, R6 ;  /* 0x00000007ff067219 */ /* 0x000fe20000011606 */
[----:B--2---:R-:W-:Y:S01]  /*1500*/  IMAD.HI.U32 R5, R20, R5, RZ ;  /* 0x0000000514057227 */ /* 0x004fe200078e00ff */
[----:B------:R-:W-:-:S04]  /*1510*/  ISETP.NE.AND P0, PT, R4, 0x1, PT ;  /* 0x000000010400780c */ /* 0x000fc80003f05270 */
[----:B----4-:R-:W-:Y:S01]  /*1520*/  SHF.R.U32.HI R7, RZ, R8, R5 ;  /* 0x00000008ff077219 */ /* 0x010fe20000011605 */
[----:B------:R-:W-:Y:S01]  /*1530*/  IMAD.U32 R5, RZ, RZ, UR11 ;  /* 0x0000000bff057e24 */ /* 0x000fe2000f8e00ff */
[----:B---3--:R-:W-:-:S04]  /*1540*/  ISETP.NE.AND P1, PT, R9, 0x1, PT ;  /* 0x000000010900780c */ /* 0x008fc80003f25270 */
[----:B------:R-:W-:Y:S02]  /*1550*/  SEL R5, R5, R6, !P1 ;  /* 0x0000000605057207 */ /* 0x000fe40004800000 */
[----:B------:R-:W-:-:S05]  /*1560*/  SEL R6, R20, R7, !P0 ;  /* 0x0000000714067207 */ /* 0x000fca0004000000 */
[----:B------:R-:W-:Y:S02]  /*1570*/  IMAD.IADD R8, R6, 0x1, -R5 ;  /* 0x0000000106087824 */ /* 0x000fe400078e0a05 */
[----:B------:R-:W-:Y:S02]  /*1580*/  IMAD.IADD R5, R5, 0x1, -R6 ;  /* 0x0000000105057824 */ /* 0x000fe400078e0a06 */
[----:B------:R-:W-:Y:S02]  /*1590*/  IMAD R8, R8, R9, UR11 ;  /* 0x0000000b08087e24 */ /* 0x000fe4000f8e0209 */
[----:B------:R-:W-:-:S03]  /*15a0*/  IMAD R20, R5, R4, R20 ;  /* 0x0000000405147224 */ /* 0x000fc600078e0214 */
[----:B------:R-:W-:-:S15]  /*15b0*/  R2UR UR11, R8 ;  /* 0x00000000080b72ca */ /* 0x000fde00000e0000 */
.L_x_20:
[----:B------:R-:W-:Y:S05]  /*15c0*/  BRA.U !UP1, `(.L_x_21) ;  /* 0x00000001090c7547 */ /* 0x000fea000b800000 */
[----:B------:R-:W-:Y:S01]  /*15d0*/  UCGABAR_WAIT ;  /* 0x0000000000007dc7 */ /* 0x000fe20008000000 */
[----:B------:R-:W-:Y:S01]  /*15e0*/  CCTL.IVALL ;  /* 0x00000000ff00798f */ /* 0x000fe20002000000 */
[----:B------:R-:W-:Y:S05]  /*15f0*/  BRA `(.L_x_22) ;  /* 0x0000000000047947 */ /* 0x000fea0003800000 */
.L_x_21:
[----:B------:R-:W-:Y:S06]  /*1600*/  BAR.SYNC.DEFER_BLOCKING 0x0 ;  /* 0x0000000000007b1d */ /* 0x000fec0000010000 */
.L_x_22:
[----:B------:R-:W1:Y:S01]  /*1610*/  LDCU UR5, c[0x0][0x38c] ;  /* 0x00007180ff0577ac */ /* 0x000e620008000800 */
[----:B------:R-:W2:Y:S01]  /*1620*/  S2UR UR37, SR_CgaCtaId ;  /* 0x00000000002579c3 */ /* 0x000ea20000008800 */
[----:B-1----:R-:W-:-:S04]  /*1630*/  UIADD3 UR5, UPT, UPT, UR5, 0x3f, URZ ;  /* 0x0000003f05057890 */ /* 0x002fc8000fffe0ff */
[----:B------:R-:W-:-:S04]  /*1640*/  USHF.R.S32.HI UR4, URZ, 0x1f, UR5 ;  /* 0x0000001fff047899 */ /* 0x000fc80008011405 */
[----:B------:R-:W-:-:S04]  /*1650*/  ULEA.HI UR4, UR4, UR5, URZ, 0x6 ;  /* 0x0000000504047291 */ /* 0x000fc8000f8f30ff */
[----:B------:R-:W-:Y:S01]  /*1660*/  USHF.R.S32.HI UR23, URZ, 0x6, UR4 ;  /* 0x00000006ff177899 */ /* 0x000fe20008011404 */
[----:B--2---:R-:W-:Y:S11]  /*1670*/  BRA.U UP2, `(.L_x_23) ;  /* 0x0000001102987547 */ /* 0x004ff6000b800000 */
[----:B------:R-:W1:Y:S01]  /*1680*/  LDC R3, c[0x0][0x370] ;  /* 0x0000dc00ff037b82 */ /* 0x000e620000000800 */
[----:B------:R-:W-:Y:S01]  /*1690*/  PLOP3.LUT P1, PT, PT, PT, UP5, 0x80, 0x8 ;  /* 0x000000000008781c */ /* 0x000fe20003f2f058 */
[----:B------:R-:W-:Y:S01]  /*16a0*/  UISETP.LT.AND UP0, UPT, UR23, 0x1, UPT ;  /* 0x000000011700788c */ /* 0x000fe2000bf01270 */
[----:B------:R-:W-:Y:S01]  /*16b0*/  IMAD.MOV.U32 R16, RZ, RZ, 0x1 ;  /* 0x00000001ff107424 */ /* 0x000fe200078e00ff */
[----:B------:R-:W-:Y:S01]  /*16c0*/  USHF.L.U32 UR10, UR37, 0x7, URZ ;  /* 0x00000007250a7899 */ /* 0x000fe200080006ff */
[----:B------:R-:W-:Y:S01]  /*16d0*/  PLOP3.LUT P1, PT, P1, PT, PT, 0x8, 0x80 ;  /* 0x000000000080781c */ /* 0x000fe20000f2e170 */
[----:B------:R-:W-:Y:S01]  /*16e0*/  USHF.L.U32 UR22, UR37, 0xa, URZ ;  /* 0x0000000a25167899 */ /* 0x000fe200080006ff */
[----:B------:R-:W-:Y:S01]  /*16f0*/  CS2R R14, SRZ ;  /* 0x00000000000e7805 */ /* 0x000fe2000001ff00 */
[----:B------:R-:W2:Y:S01]  /*1700*/  S2UR UR4, SR_CgaCtaId ;  /* 0x00000000000479c3 */ /* 0x000ea20000008800 */
[----:B------:R-:W-:Y:S01]  /*1710*/  USHF.L.U32 UR21, UR37, 0x6, URZ ;  /* 0x0000000625157899 */ /* 0x000fe200080006ff */
[----:B------:R-:W-:Y:S01]  /*1720*/  IMAD.MOV.U32 R13, RZ, RZ, RZ ;  /* 0x000000ffff0d7224 */ /* 0x000fe200078e00ff */
[----:B------:R-:W-:Y:S01]  /*1730*/  USHF.L.U32 UR15, UR37, 0xb, URZ ;  /* 0x0000000b250f7899 */ /* 0x000fe200080006ff */
[----:B------:R-:W-:Y:S01]  /*1740*/  IMAD.MOV.U32 R12, RZ, RZ, 0x1 ;  /* 0x00000001ff0c7424 */ /* 0x000fe200078e00ff */
[----:B------:R-:W4:Y:S03]  /*1750*/  LDCU.64 UR30, c[0x0][0x348] ;  /* 0x00006900ff1e77ac */ /* 0x000f260008000a00 */
[----:B------:R-:W1:Y:S01]  /*1760*/  LDC R0, c[0x0][0x374] ;  /* 0x0000dd00ff007b82 */ /* 0x000e620000000800 */
[----:B------:R-:W-:-:S02]  /*1770*/  USEL UR23, UR23, 0x1, !UP0 ;  /* 0x0000000117177887 */ /* 0x000fc4000c000000 */
[----:B------:R-:W-:Y:S02]  /*1780*/  ULOP3.LUT UR22, UR22, 0x400, URZ, 0xc0, !UPT ;  /* 0x0000040016167892 */ /* 0x000fe4000f8ec0ff */
[----:B------:R-:W-:Y:S02]  /*1790*/  ULOP3.LUT UR21, UR21, 0x40, URZ, 0xc0, !UPT ;  /* 0x0000004015157892 */ /* 0x000fe4000f8ec0ff */
[----:B------:R-:W-:Y:S02]  /*17a0*/  ULOP3.LUT UR15, UR15, 0x800, URZ, 0xc0, !UPT ;  /* 0x000008000f0f7892 */ /* 0x000fe4000f8ec0ff */
[----:B------:R-:W-:Y:S01]  /*17b0*/  ULOP3.LUT UR10, UR10, 0x80, URZ, 0xc0, !UPT ;  /* 0x000000800a0a7892 */ /* 0x000fe2000f8ec0ff */
[----:B------:R-:W-:Y:S01]  /*17c0*/  UMOV UR14, URZ ;  /* 0x000000ff000e7c82 */ /* 0x000fe20008000000 */
[----:B------:R-:W-:-:S10]  /*17d0*/  UMOV UR6, 0x400 ;  /* 0x0000040000067882 */ /* 0x000fd40000000000 */
.L_x_34:
[----:B------:R-:W-:-:S03]  /*17e0*/  UISETP.NE.AND UP0, UPT, UR37, URZ, UPT ;  /* 0x000000ff2500728c */ /* 0x000fc6000bf05270 */
[----:B--2---:R-:W-:Y:S02]  /*17f0*/  UMOV UR37, UR4 ;  /* 0x0000000400257c82 */ /* 0x004fe40008000000 */
[----:B------:R-:W-:-:S04]  /*1800*/  ULEA UR5, UR37, UR6, 0x18 ;  /* 0x0000000625057291 */ /* 0x000fc8000f8ec0ff */
[----:B------:R-:W-:Y:S08]  /*1810*/  BRA.U UP0, `(.L_x_24) ;  /* 0x0000000100347547 */ /* 0x000ff0000b800000 */
[----:B------:R-:W2:Y:S01]  /*1820*/  S2R R4, SR_CgaCtaId ;  /* 0x0000000000047919 */ /* 0x000ea20000008800 */
[----:B------:R-:W-:-:S04]  /*1830*/  MOV R5, 0x400 ;  /* 0x0000040000057802 */ /* 0x000fc80000000f00 */
[----:B--2---:R-:W-:Y:S02]  /*1840*/  LEA R4, R4, R5, 0x18 ;  /* 0x0000000504047211 */ /* 0x004fe400078ec0ff */
[----:B------:R-:W-:-:S03]  /*1850*/  SHF.L.U32 R5, R12, 0x1f, RZ ;  /* 0x0000001f0c057819 */ /* 0x000fc600000006ff */
[----:B------:R-:W-:-:S04]  /*1860*/  IMAD R4, R13, 0x8, R4 ;  /* 0x000000080d047824 */ /* 0x000fc800078e0204 */
[----:B------:R-:W2:Y:S02]  /*1870*/  SYNCS.PHASECHK.TRANS64.TRYWAIT P0, [R4+URZ+0x140], R5 ;  /* 0x00014005040075a7 */ /* 0x000ea400080011ff */
[----:B--2---:R-:W-:Y:S05]  /*1880*/  @!P0 BRA `(.L_x_25) ;  /* 0x00000070009c8947 */ /* 0x004fea0003800000 */
.L_x_135:
[----:B------:R1:W-:Y:S01]  /*1890*/  SYNCS.ARRIVE.TRANS64.A1T0 RZ, [R4+URZ+0x130], RZ ;  /* 0x000130ff04ff79a7 */ /* 0x0003e200081000ff */
[----:B------:R-:W-:-:S05]  /*18a0*/  VIADD R13, R13, 0x1 ;  /* 0x000000010d0d7836 */ /* 0x000fca0000000000 */
[----:B------:R-:W-:-:S04]  /*18b0*/  ISETP.NE.AND P0, PT, R13, 0x2, PT ;  /* 0x000000020d00780c */ /* 0x000fc80003f05270 */
[----:B--2---:R-:W-:Y:S02]  /*18c0*/  SEL R5, RZ, 0x1, P0 ;  /* 0x00000001ff057807 */ /* 0x004fe40000000000 */
[----:B------:R-:W-:Y:S02]  /*18d0*/  SEL R13, R13, RZ, P0 ;  /* 0x000000ff0d0d7207 */ /* 0x000fe40000000000 */
[----:B------:R-:W-:-:S07]  /*18e0*/  LOP3.LUT R12, R12, R5, RZ, 0x3c, !PT ;  /* 0x000000050c0c7212 */ /* 0x000fce00078e3cff */
.L_x_24:
[----:B------:R-:W-:Y:S01]  /*18f0*/  ULEA UR7, UR14, UR5, 0x3 ;  /* 0x000000050e077291 */ /* 0x000fe2000f8e18ff */
[----:B-1----:R-:W-:-:S08]  /*1900*/  SHF.L.U32 R4, R16, 0x1f, RZ ;  /* 0x0000001f10047819 */ /* 0x002fd000000006ff */
[----:B------:R1:W2:Y:S02]  /*1910*/  SYNCS.PHASECHK.TRANS64.TRYWAIT P0, [UR7+0x50], R4 ;  /* 0x00005004ff0075a7 */ /* 0x0002a40008001107 */
[----:B------:R-:W3:Y:S02]  /*1920*/  LDCU UR7, c[0x0][0x38c] ;  /* 0x00007180ff0777ac */ /* 0x000ee40008000800 */
[----:B---3--:R-:W-:-:S09]  /*1930*/  UISETP.GE.AND UP0, UPT, UR7, 0x1, UPT ;  /* 0x000000010700788c */ /* 0x008fd2000bf06270 */
[----:B-1----:R-:W-:Y:S05]  /*1940*/  BRA.U !UP0, `(.L_x_26) ;  /* 0x0000000108e87547 */ /* 0x002fea000b800000 */
[----:B------:R-:W-:Y:S01]  /*1950*/  R2UR UR19, R20 ;  /* 0x00000000141372ca */ /* 0x000fe200000e0000 */
[----:B----4-:R-:W-:Y:S02]  /*1960*/  UIADD3 UR28, UP2, UPT, UR30, 0x80, URZ ;  /* 0x000000801e1c7890 */ /* 0x010fe4000ff5e0ff */
[----:B------:R-:W-:Y:S02]  /*1970*/  UIADD3 UR26, UP1, UPT, UR30, 0x280, URZ ;  /* 0x000002801e1a7890 */ /* 0x000fe4000ff3e0ff */
[----:B------:R-:W-:Y:S02]  /*1980*/  UIADD3 UR24, UP0, UPT, UR30, 0x180, URZ ;  /* 0x000001801e187890 */ /* 0x000fe4000ff1e0ff */
[----:B------:R-:W-:Y:S02]  /*1990*/  ULEA UR35, UR11, UR21, 0x7 ;  /* 0x000000150b237291 */ /* 0x000fe4000f8e38ff */
[----:B------:R-:W-:Y:S02]  /*19a0*/  UIADD3.X UR29, UPT, UPT, URZ, UR31, URZ, UP2, !UPT ;  /* 0x0000001fff1d7290 */ /* 0x000fe400097fe4ff */
[----:B------:R-:W-:-:S02]  /*19b0*/  UIADD3.X UR27, UPT, UPT, URZ, UR31, URZ, UP1, !UPT ;  /* 0x0000001fff1b7290 */ /* 0x000fc40008ffe4ff */
[----:B------:R-:W-:Y:S02]  /*19c0*/  UIADD3.X UR25, UPT, UPT, URZ, UR31, URZ, UP0, !UPT ;  /* 0x0000001fff197290 */ /* 0x000fe400087fe4ff */
[----:B------:R-:W-:Y:S01]  /*19d0*/  USHF.L.U32 UR19, UR19, 0x6, URZ ;  /* 0x0000000613137899 */ /* 0x000fe200080006ff */
[----:B------:R-:W-:Y:S01]  /*19e0*/  UMOV UR7, URZ ;  /* 0x000000ff00077c82 */ /* 0x000fe20008000000 */
[----:B------:R-:W-:Y:S01]  /*19f0*/  UMOV UR13, UR14 ;  /* 0x0000000e000d7c82 */ /* 0x000fe20008000000 */
[----:B------:R-:W-:-:S09]  /*1a00*/  UMOV UR12, URZ ;  /* 0x000000ff000c7c82 */ /* 0x000fd20008000000 */
.L_x_30:
[----:B-1----:R-:W-:Y:S01]  /*1a10*/  ULEA UR33, UR13, UR5, 0x3 ;  /* 0x000000050d217291 */ /* 0x002fe2000f8e18ff */
[----:B--2---:R-:W-:Y:S11]  /*1a20*/  @P0 BRA `(.L_x_27) ;  /* 0x00000000000c0947 */ /* 0x004ff60003800000 */
[----:B------:R-:W-:-:S04]  /*1a30*/  SHF.L.U32 R5, R16, 0x1f, RZ ;  /* 0x0000001f10057819 */ /* 0x000fc800000006ff */
[----:B------:R-:W1:Y:S02]  /*1a40*/  SYNCS.PHASECHK.TRANS64.TRYWAIT P0, [UR33+0x50], R5 ;  /* 0x00005005ff0075a7 */ /* 0x000e640008001121 */
[----:B-1----:R-:W-:Y:S05]  /*1a50*/  @!P0 BRA `(.L_x_28) ;  /* 0x00000070003c8947 */ /* 0x002fea0003800000 */
.L_x_27:
[----:B------:R-:W-:Y:S01]  /*1a60*/  UIADD3 UR14, UPT, UPT, UR13, 0x1, URZ ;  /* 0x000000010d0e7890 */ /* 0x000fe2000fffe0ff */
[----:B-1----:R-:W-:Y:S01]  /*1a70*/  @!P4 IMAD.MOV.U32 R5, RZ, RZ, 0x4800 ;  /* 0x00004800ff05c424 */ /* 0x002fe200078e00ff */
[----:B------:R-:W-:Y:S02]  /*1a80*/  ULOP3.LUT UR9, UR7, 0x1, URZ, 0xc0, !UPT ;  /* 0x0000000107097892 */ /* 0x000fe4000f8ec0ff */
[----:B------:R-:W-:Y:S02]  /*1a90*/  UISETP.NE.AND UP0, UPT, UR14, 0xa, UPT ;  /* 0x0000000a0e00788c */ /* 0x000fe4000bf05270 */
[----:B------:R-:W-:Y:S02]  /*1aa0*/  USHF.L.U32 UR34, UR7, 0x5, URZ ;  /* 0x0000000507227899 */ /* 0x000fe400080006ff */
[----:B------:R-:W-:Y:S01]  /*1ab0*/  USEL UR16, URZ, 0x1, UP0 ;  /* 0x00000001ff107887 */ /* 0x000fe20008000000 */
[----:B------:R-:W-:Y:S01]  /*1ac0*/  @!P4 ISETP.NE.AND P0, PT, RZ, UR9, PT ;  /* 0x00000009ff00cc0c */ /* 0x000fe2000bf05270 */
[----:B------:R-:W-:-:S02]  /*1ad0*/  USEL UR14, UR14, URZ, UP0 ;  /* 0x000000ff0e0e7287 */ /* 0x000fc40008000000 */
[----:B------:R-:W-:Y:S01]  /*1ae0*/  USHF.L.U32 UR18, UR7, 0x6, URZ ;  /* 0x0000000607127899 */ /* 0x000fe200080006ff */
[----:B------:R-:W-:Y:S01]  /*1af0*/  @!P4 SEL R5, R5, 0x4000, !P0 ;  /* 0x000040000505c807 */ /* 0x000fe20004000000 */
[----:B------:R-:W-:Y:S01]  /*1b00*/  ULEA UR8, UR14, UR5, 0x3 ;  /* 0x000000050e087291 */ /* 0x000fe2000f8e18ff */
[----:B------:R-:W-:Y:S01]  /*1b10*/  LOP3.LUT R16, R16, UR16, RZ, 0x3c, !PT ;  /* 0x0000001010107c12 */ /* 0x000fe2000f8e3cff */
[----:B------:R-:W-:Y:S01]  /*1b20*/  USHF.L.U32 UR16, UR13, 0xd, URZ ;  /* 0x0000000d0d107899 */ /* 0x000fe200080006ff */
[----:B------:R1:W-:Y:S01]  /*1b30*/  @!P4 SYNCS.ARRIVE.TRANS64 RZ, [UR33], R5 ;  /* 0x00000005ffffc9a7 */ /* 0x0003e20008000021 */
[----:B------:R-:W-:Y:S01]  /*1b40*/  UMOV UR38, 0x0 ;  /* 0x0000000000267882 */ /* 0x000fe20000000000 */
[----:B------:R-:W-:Y:S01]  /*1b50*/  SHF.L.U32 R4, R16, 0x1f, RZ ;  /* 0x0000001f10047819 */ /* 0x000fe200000006ff */
[----:B------:R-:W-:Y:S02]  /*1b60*/  ULEA UR32, UR15, UR16, 0x1 ;  /* 0x000000100f207291 */ /* 0x000fe4000f8e08ff */
[----:B------:R-:W-:-:S02]  /*1b70*/  UIADD3 UR16, UPT, UPT, UR5, 0x1c400, UR16 ;  /* 0x0001c40005107890 */ /* 0x000fc4000fffe010 */
[----:B------:R-:W-:Y:S01]  /*1b80*/  UIADD3 UR32, UPT, UPT, UR5, 0x8400, UR32 ;  /* 0x0000840005207890 */ /* 0x000fe2000fffe020 */
[----:B------:R-:W-:Y:S01]  /*1b90*/  UMOV UR39, 0x10000000 ;  /* 0x1000000000277882 */ /* 0x000fe20000000000 */
[----:B------:R-:W-:Y:S01]  /*1ba0*/  UMOV UR17, UR33 ;  /* 0x0000002100117c82 */ /* 0x000fe20008000000 */
[----:B------:R-:W-:Y:S01]  /*1bb0*/  UMOV UR20, UR36 ;  /* 0x0000002400147c82 */ /* 0x000fe20008000000 */
[----:B------:R-:W-:Y:S01]  /*1bc0*/  UISETP.NE.AND UP0, UPT, UR9, URZ, UPT ;  /* 0x000000ff0900728c */ /* 0x000fe2000bf05270 */
[----:B------:R1:W2:Y:S01]  /*1bd0*/  SYNCS.PHASECHK.TRANS64.TRYWAIT P0, [UR8+0x50], R4 ;  /* 0x00005004ff0075a7 */ /* 0x0002a20008001108 */
[----:B------:R-:W-:-:S03]  /*1be0*/  UMOV UR8, 0x30000 ;  /* 0x0003000000087882 */ /* 0x000fc60000000000 */
[----:B------:R1:W-:Y:S01]  /*1bf0*/  UTMALDG.3D.MULTICAST [UR32], [UR28], UR8, desc[UR38] ;  /* 0x000026201c0073b4 */ /* 0x0003e20008011808 */
[----:B------:R1:W-:Y:S03]  /*1c00*/  UTMALDG.3D [UR16], [UR26], desc[UR38] ;  /* 0x000026101a0075b4 */ /* 0x0003e60008011000 */
[----:B------:R-:W-:Y:S05]  /*1c10*/  BRA.U UP0, `(.L_x_29) ;  /* 0x0000000100247547 */ /* 0x000fea000b800000 */
[----:B-1----:R-:W-:Y:S01]  /*1c20*/  ULEA UR8, UR13, UR22, 0xb ;  /* 0x000000160d087291 */ /* 0x002fe2000f8e58ff */
[----:B------:R-:W-:Y:S01]  /*1c30*/  UMOV UR16, 0x30000 ;  /* 0x0003000000107882 */ /* 0x000fe20000000000 */
[----:B------:R-:W-:Y:S02]  /*1c40*/  UMOV UR38, 0x0 ;  /* 0x0000000000267882 */ /* 0x000fe40000000000 */
[----:B------:R-:W-:Y:S01]  /*1c50*/  UIADD3 UR8, UPT, UPT, UR5, 0x30400, UR8 ;  /* 0x0003040005087890 */ /* 0x000fe2000fffe008 */
[----:B------:R-:W-:Y:S01]  /*1c60*/  UMOV UR39, 0x10000000 ;  /* 0x1000000000277882 */ /* 0x000fe20000000000 */
[----:B------:R-:W-:Y:S01]  /*1c70*/  UMOV UR9, UR33 ;  /* 0x0000002100097c82 */ /* 0x000fe20008000000 */
[----:B------:R-:W-:-:S06]  /*1c80*/  UMOV UR13, UR36 ;  /* 0x00000024000d7c82 */ /* 0x000fcc0008000000 */
[----:B------:R1:W-:Y:S02]  /*1c90*/  UTMALDG.4D.MULTICAST [UR8], [UR24], UR16, desc[UR38] ;  /* 0x00002608180073b4 */ /* 0x0003e40008019810 */
[----:B-1----:R-:W-:-:S12]  /*1ca0*/  UIADD3 UR12, UPT, UPT, UR12, 0x1, URZ ;  /* 0x000000010c0c7890 */ /* 0x002fd8000fffe0ff */
.L_x_29:
[----:B------:R-:W-:Y:S01]  /*1cb0*/  UIADD3 UR7, UPT, UPT, UR7, 0x1, URZ ;  /* 0x0000000107077890 */ /* 0x000fe2000fffe0ff */
[----:B------:R-:W-:-:S03]  /*1cc0*/  UMOV UR13, UR14 ;  /* 0x0000000e000d7c82 */ /* 0x000fc60008000000 */
[----:B------:R-:W-:-:S09]  /*1cd0*/  UISETP.NE.AND UP0, UPT, UR7, UR23, UPT ;  /* 0x000000170700728c */ /* 0x000fd2000bf05270 */
[----:B------:R-:W-:Y:S05]  /*1ce0*/  BRA.U UP0, `(.L_x_30) ;  /* 0xfffffffd00487547 */ /* 0x000fea000b83ffff */
.L_x_26:
[----:B------:R-:W-:Y:S01]  /*1cf0*/  LEA R8, R15, UR5, 0x3 ;  /* 0x000000050f087c11 */ /* 0x000fe2000f8e18ff */
[----:B------:R-:W-:Y:S01]  /*1d00*/  @!P1 SYNCS.ARRIVE.TRANS64.A1T0 RZ, [UR5+0xe8], RZ ;  /* 0x0000e8ffffff99a7 */ /* 0x000fe20008100005 */
[----:B-1----:R-:W-:Y:S01]  /*1d10*/  SHF.L.U32 R5, R14, 0x1f, RZ ;  /* 0x0000001f0e057819 */ /* 0x002fe200000006ff */
[----:B------:R-:W-:-:S03]  /*1d20*/  NOP ;  /* 0x0000000000007918 */ /* 0x000fc60000000000 */
[----:B--2---:R-:W1:Y:S01]  /*1d30*/  SYNCS.PHASECHK.TRANS64.TRYWAIT P0, [R8+URZ+0xf0], R5 ;  /* 0x0000f005080075a7 */ /* 0x004e6200080011ff */
[----:B------:R-:W-:Y:S01]  /*1d40*/  LEA R4, R15, UR5, 0x4 ;  /* 0x000000050f047c11 */ /* 0x000fe2000f8e20ff */
[----:B-1----:R-:W-:Y:S06]  /*1d50*/  @!P0 BRA `(.L_x_31) ;  /* 0x0000006c00948947 */ /* 0x002fec0003800000 */
.L_x_137:
[----:B-1----:R-:W1:Y:S01]  /*1d60*/  LDS.128 R4, [R4+0x160] ;  /* 0x0001600004047984 */ /* 0x002e620000000c00 */
[----:B------:R-:W-:Y:S01]  /*1d70*/  ISETP.GE.AND P0, PT, R2, 0x1, PT ;  /* 0x000000010200780c */ /* 0x000fe20003f06270 */
[----:B------:R-:W-:Y:S01]  /*1d80*/  VIADD R8, R8, 0x100 ;  /* 0x0000010008087836 */ /* 0x000fe20000000000 */
[----:B------:R-:W-:Y:S01]  /*1d90*/  @!PT LDS RZ, [RZ] ;  /* 0x00000000fffff984 */ /* 0x000fe20000000800 */
[----:B------:R-:W-:Y:S01]  /*1da0*/  @!PT LDS RZ, [RZ] ;  /* 0x00000000fffff984 */ /* 0x000fe20000000800 */
[----:B------:R-:W-:Y:S01]  /*1db0*/  @!PT LDS RZ, [RZ] ;  /* 0x00000000fffff984 */ /* 0x000fe20000000800 */
[----:B------:R-:W-:Y:S01]  /*1dc0*/  @!PT LDS RZ, [RZ] ;  /* 0x00000000fffff984 */ /* 0x000fe20000000800 */
[----:B------:R2:W-:Y:S06]  /*1dd0*/  MEMBAR.ALL.CTA ;  /* 0x0000000000007992 */ /* 0x0005ec0000008000 */
[----:B--2---:R-:W2:Y:S01]  /*1de0*/  FENCE.VIEW.ASYNC.S ;  /* 0x00000000000073c6 */ /* 0x004ea20000000000 */
[----:B------:R-:W-:-:S04]  /*1df0*/  PRMT R8, RZ, 0x654, R8 ;  /* 0x00000654ff087816 */ /* 0x000fc80000000008 */
[----:B--2---:R2:W-:Y:S01]  /*1e00*/  SYNCS.ARRIVE.TRANS64.RED.A1T0 RZ, [R8+URZ], RZ ;  /* 0x000000ff08ff79a7 */ /* 0x0045e200081004ff */
[----:B-1----:R-:W-:-:S13]  /*1e10*/  LOP3.LUT P2, RZ, R6, 0x1, RZ, 0xc0, !PT ;  /* 0x0000000106ff7812 */ /* 0x002fda000784c0ff */
[----:B------:R-:W-:Y:S01]  /*1e20*/  @P2 SHF.R.U32.HI R9, RZ, 0x10, R5 ;  /* 0x00000010ff092819 */ /* 0x000fe20000011605 */
[----:B------:R-:W-:Y:S01]  /*1e30*/  VOTEU.ANY UP0, P2 ;  /* 0x0000000000ff7886 */ /* 0x000fe20001000100 */
[----:B------:R-:W-:Y:S02]  /*1e40*/  @P2 MOV R11, R4 ;  /* 0x00000004000b2202 */ /* 0x000fe40000000f00 */
[----:B------:R-:W-:Y:S02]  /*1e50*/  @P2 R2UR.BROADCAST UR7, R9 ;  /* 0x00000000090722ca */ /* 0x000fe400008e0000 */
[----:B------:R-:W-:-:S11]  /*1e60*/  @P2 LOP3.LUT R10, R5, 0xffff, RZ, 0xc0, !PT ;  /* 0x0000ffff050a2812 */ /* 0x000fd600078ec0ff */
[----:B------:R-:W-:Y:S01]  /*1e70*/  @UP0 UMOV UR36, UR7 ;  /* 0x0000000700240c82 */ /* 0x000fe20008000000 */
[----:B--2---:R-:W-:Y:S05]  /*1e80*/  @!P0 BRA `(.L_x_32) ;  /* 0x0000000000b88947 */ /* 0x004fea0003800000 */
[----:B------:R-:W1:Y:S01]  /*1e90*/  LDC.64 R6, c[0x0][0xd18] ;  /* 0x00034600ff067b82 */ /* 0x000e620000000a00 */
[----:B------:R-:W-:-:S07]  /*1ea0*/  ISETP.NE.AND P3, PT, R2, 0x1, PT ;  /* 0x000000010200780c */ /* 0x000fce0003f65270 */
[----:B------:R-:W2:Y:S08]  /*1eb0*/  LDC.64 R8, c[0x0][0xd10] ;  /* 0x00034400ff087b82 */ /* 0x000eb00000000a00 */
[----:B------:R-:W3:Y:S08]  /*1ec0*/  LDC R17, c[0x0][0xd20] ;  /* 0x00034800ff117b82 */ /* 0x000ef00000000800 */
[----:B------:R-:W4:Y:S01]  /*1ed0*/  LDC R18, c[0x0][0xd0c] ;  /* 0x00034300ff127b82 */ /* 0x000f220000000800 */
[----:B-1----:R-:W-:Y:S01]  /*1ee0*/  IMAD.HI.U32 R22, R0, R7, RZ ;  /* 0x0000000700167227 */ /* 0x002fe200078e00ff */
[----:B------:R-:W-:-:S06]  /*1ef0*/  ISETP.NE.AND P0, PT, R6, 0x1, PT ;  /* 0x000000010600780c */ /* 0x000fcc0003f05270 */
[----:B------:R-:W1:Y:S01]  /*1f00*/  LDC.64 R4, c[0x0][0xd28] ;  /* 0x00034a00ff047b82 */ /* 0x000e620000000a00 */
[----:B--2---:R-:W-:-:S04]  /*1f10*/  IMAD.HI.U32 R20, R3, R8, RZ ;  /* 0x0000000803147227 */ /* 0x004fc800078e00ff */
[----:B------:R-:W-:Y:S01]  /*1f20*/  IMAD.HI.U32 R24, R11, R8, RZ ;  /* 0x000000080b187227 */ /* 0x000fe200078e00ff */
[----:B------:R-:W-:Y:S02]  /*1f30*/  SHF.R.U32.HI R20, RZ, R9, R20 ;  /* 0x00000009ff147219 */ /* 0x000fe40000011614 */
[----:B---3--:R-:W-:Y:S01]  /*1f40*/  SHF.R.U32.HI R19, RZ, R17, R22 ;  /* 0x00000011ff137219 */ /* 0x008fe20000011616 */
[----:B------:R-:W-:Y:S01]  /*1f50*/  IMAD.HI.U32 R22, R10, R7, RZ ;  /* 0x000000070a167227 */ /* 0x000fe200078e00ff */
[----:B------:R-:W-:Y:S02]  /*1f60*/  SHF.R.U32.HI R24, RZ, R9, R24 ;  /* 0x00000009ff187219 */ /* 0x000fe40000011618 */
[----:B------:R-:W-:Y:S02]  /*1f70*/  SEL R19, R0, R19, !P0 ;  /* 0x0000001300137207 */ /* 0x000fe40004000000 */
[----:B------:R-:W-:Y:S02]  /*1f80*/  SHF.R.U32.HI R17, RZ, R17, R22 ;  /* 0x00000011ff117219 */ /* 0x000fe40000011616 */
[----:B----4-:R-:W-:-:S02]  /*1f90*/  ISETP.NE.AND P1, PT, R18, 0x1, PT ;  /* 0x000000011200780c */ /* 0x010fc40003f25270 */
[----:B------:R-:W-:Y:S02]  /*1fa0*/  SEL R17, R10, R17, !P0 ;  /* 0x000000110a117207 */ /* 0x000fe40004000000 */
[----:B------:R-:W-:Y:S02]  /*1fb0*/  SEL R21, R3, R20, !P1 ;  /* 0x0000001403157207 */ /* 0x000fe40004800000 */
[----:B------:R-:W-:Y:S01]  /*1fc0*/  SEL R7, R11, R24, !P1 ;  /* 0x000000180b077207 */ /* 0x000fe20004800000 */
[----:B-1----:R-:W-:Y:S01]  /*1fd0*/  IMAD.HI.U32 R20, R19, R4, RZ ;  /* 0x0000000413147227 */ /* 0x002fe200078e00ff */
[----:B------:R-:W-:-:S03]  /*1fe0*/  IADD3 R9, PT, PT, -R17, RZ, RZ ;  /* 0x000000ff11097210 */ /* 0x000fc60007ffe1ff */
[----:B------:R-:W-:Y:S01]  /*1ff0*/  IMAD.HI.U32 R8, R21, R4, RZ ;  /* 0x0000000415087227 */ /* 0x000fe200078e00ff */
[----:B------:R-:W-:-:S03]  /*2000*/  @P3 SHF.R.U32.HI R19, RZ, R5, R20 ;  /* 0x00000005ff133219 */ /* 0x000fc60000011614 */
[----:B------:R-:W-:Y:S01]  /*2010*/  IMAD R9, R6, R9, R10 ;  /* 0x0000000906097224 */ /* 0x000fe200078e020a */
        /* <DEDUP_REMOVED lines=12> */
[----:B------:R-:W-:-:S05]  /*20e0*/  @!P0 SEL R5, R7, R20, !P3 ;  /* 0x0000001407058207 */ /* 0x000fca0005800000 */
[--C-:B------:R-:W-:Y:S02]  /*20f0*/  @!P0 IMAD.IADD R8, R8, 0x1, -R5.reuse ;  /* 0x0000000108088824 */ /* 0x100fe400078e0a05 */
[----:B------:R-:W-:Y:S01]  /*2100*/  @!P0 IMAD R5, R4, R21, R5 ;  /* 0x0000001504058224 */ /* 0x000fe200078e0205 */
[----:B------:R-:W-:Y:S01]  /*2110*/  IADD3 R4, PT, PT, -R7, RZ, RZ ;  /* 0x000000ff07047210 */ /* 0x000fe20007ffe1ff */
[----:B------:R-:W-:Y:S02]  /*2120*/  @!P0 IMAD R17, R2, R8, R7 ;  /* 0x0000000802118224 */ /* 0x000fe400078e0207 */
[----:B------:R-:W-:Y:S02]  /*2130*/  @!P0 IMAD.MOV.U32 R7, RZ, RZ, R5 ;  /* 0x000000ffff078224 */ /* 0x000fe400078e0005 */
[----:B------:R-:W-:Y:S02]  /*2140*/  IMAD R4, R18, R4, R11 ;  /* 0x0000000412047224 */ /* 0x000fe400078e020b */
[----:B------:R-:W-:-:S02]  /*2150*/  IMAD R10, R17, R6, R9 ;  /* 0x00000006110a7224 */ /* 0x000fc400078e0209 */
[----:B------:R-:W-:Y:S02]  /*2160*/  IMAD R11, R7, R18, R4 ;  /* 0x00000012070b7224 */ /* 0x000fe400078e0204 */
.L_x_32:
[----:B------:R-:W1:Y:S02]  /*2170*/  LDCU UR7, c[0x0][0xd30] ;  /* 0x0001a600ff0777ac */ /* 0x000e640008000800 */
[----:B-1----:R-:W-:-:S09]  /*2180*/  UISETP.NE.AND UP0, UPT, UR7, 0x1, UPT ;  /* 0x000000010700788c */ /* 0x002fd2000bf05270 */
[----:B------:R-:W-:Y:S05]  /*2190*/  BRA.U UP0, `(.L_x_33) ;  /* 0x0000000100407547 */ /* 0x000fea000b800000 */
[----:B------:R-:W1:Y:S08]  /*21a0*/  LDC.64 R6, c[0x0][0xd10] ;  /* 0x00034400ff067b82 */ /* 0x000e700000000a00 */
[----:B------:R-:W2:Y:S08]  /*21b0*/  LDC.64 R4, c[0x0][0xd18] ;  /* 0x00034600ff047b82 */ /* 0x000eb00000000a00 */
[----:B------:R-:W3:Y:S08]  /*21c0*/  LDC R8, c[0x0][0xd20] ;  /* 0x00034800ff087b82 */ /* 0x000ef00000000800 */
[----:B------:R-:W4:Y:S01]  /*21d0*/  LDC R18, c[0x0][0xd0c] ;  /* 0x00034300ff127b82 */ /* 0x000f220000000800 */
[----:B-1----:R-:W-:-:S05]  /*21e0*/  IMAD.HI.U32 R6, R11, R6, RZ ;  /* 0x000000060b067227 */ /* 0x002fca00078e00ff */
[----:B------:R-:W-:Y:S01]  /*21f0*/  SHF.R.U32.HI R6, RZ, R7, R6 ;  /* 0x00000007ff067219 */ /* 0x000fe20000011606 */
[----:B--2---:R-:W-:Y:S01]  /*2200*/  IMAD.HI.U32 R5, R10, R5, RZ ;  /* 0x000000050a057227 */ /* 0x004fe200078e00ff */
[----:B------:R-:W-:-:S04]  /*2210*/  ISETP.NE.AND P0, PT, R4, 0x1, PT ;  /* 0x000000010400780c */ /* 0x000fc80003f05270 */
[----:B---3--:R-:W-:-:S04]  /*2220*/  SHF.R.U32.HI R5, RZ, R8, R5 ;  /* 0x00000008ff057219 */ /* 0x008fc80000011605 */
[----:B------:R-:W-:Y:S02]  /*2230*/  SEL R5, R10, R5, !P0 ;  /* 0x000000050a057207 */ /* 0x000fe40004000000 */
[----:B----4-:R-:W-:-:S04]  /*2240*/  ISETP.NE.AND P1, PT, R18, 0x1, PT ;  /* 0x000000011200780c */ /* 0x010fc80003f25270 */
[----:B------:R-:W-:-:S05]  /*2250*/  SEL R6, R11, R6, !P1 ;  /* 0x000000060b067207 */ /* 0x000fca0004800000 */
[----:B------:R-:W-:Y:S02]  /*2260*/  IMAD.IADD R7, R5, 0x1, -R6 ;  /* 0x0000000105077824 */ /* 0x000fe400078e0a06 */
[----:B------:R-:W-:Y:S02]  /*2270*/  IMAD.IADD R5, R6, 0x1, -R5 ;  /* 0x0000000106057824 */ /* 0x000fe400078e0a05 */
[----:B------:R-:W-:Y:S02]  /*2280*/  IMAD R11, R7, R18, R11 ;  /* 0x00000012070b7224 */ /* 0x000fe400078e020b */
[----:B------:R-:W-:-:S07]  /*2290*/  IMAD R10, R5, R4, R10 ;  /* 0x00000004050a7224 */ /* 0x000fce00078e020a */
.L_x_33:
[----:B------:R-:W-:Y:S01]  /*22a0*/  VIADD R15, R15, 0x1 ;  /* 0x000000010f0f7836 */ /* 0x000fe20000000000 */
[----:B------:R-:W-:Y:S01]  /*22b0*/  PLOP3.LUT P1, PT, PT, PT, PT, 0x80, 0x8 ;  /* 0x000000000008781c */ /* 0x000fe20003f2f070 */
[----:B------:R-:W-:Y:S02]  /*22c0*/  IMAD.IADD R4, R11, 0x1, R62 ;  /* 0x000000010b047824 */ /* 0x000fe400078e023e */
[----:B------:R-:W-:Y:S01]  /*22d0*/  IMAD.IADD R20, R10, 0x1, R51 ;  /* 0x000000010a147824 */ /* 0x000fe200078e0233 */
[C---:B------:R-:W-:Y:S02]  /*22e0*/  ISETP.NE.AND P0, PT, R15.reuse, 0x2, PT ;  /* 0x000000020f00780c */ /* 0x040fe40003f05270 */
[----:B------:R-:W-:Y:S02]  /*22f0*/  R2UR UR11, R4 ;  /* 0x00000000040b72ca */ /* 0x000fe400000e0000 */
[----:B------:R-:W-:Y:S02]  /*2300*/  SEL R5, RZ, 0x1, P0 ;  /* 0x00000001ff057807 */ /* 0x000fe40000000000 */
[----:B------:R-:W-:-:S02]  /*2310*/  SEL R15, R15, RZ, P0 ;  /* 0x000000ff0f0f7207 */ /* 0x000fc40000000000 */
[----:B------:R-:W-:Y:S01]  /*2320*/  LOP3.LUT R14, R14, R5, RZ, 0x3c, !PT ;  /* 0x000000050e0e7212 */ /* 0x000fe200078e3cff */
[----:B------:R-:W-:Y:S08]  /*2330*/  @P2 BRA `(.L_x_34) ;  /* 0xfffffff400282947 */ /* 0x000ff0000383ffff */
[----:B------:R-:W-:Y:S01]  /*2340*/  UIADD3 UR5, UPT, UPT, UR5, 0x50, URZ ;  /* 0x0000005005057890 */ /* 0x000fe2000fffe0ff */
[----:B------:R-:W-:-:S03]  /*2350*/  SHF.L.U32 R3, R16, 0x1f, RZ ;  /* 0x0000001f10037819 */ /* 0x000fc600000006ff */
[----:B------:R-:W-:-:S09]  /*2360*/  ULEA UR4, UR14, UR5, 0x3 ;  /* 0x000000050e047291 */ /* 0x000fd2000f8e18ff */
[----:B------:R-:W1:Y:S02]  /*2370*/  SYNCS.PHASECHK.TRANS64.TRYWAIT P0, [UR4], R3 ;  /* 0x00000003ff0075a7 */ /* 0x000e640008001104 */
[----:B-1----:R-:W-:Y:S05]  /*2380*/  @!P0 BRA `(.L_x_35) ;  /* 0x00000068001c8947 */ /* 0x002fea0003800000 */
.L_x_139:
[----:B------:R-:W-:-:S04]  /*2390*/  UIADD3 UR6, UPT, UPT, UR14, 0x1, URZ ;  /* 0x000000010e067890 */ /* 0x000fc8000fffe0ff */
[----:B------:R-:W-:-:S04]  /*23a0*/  UISETP.NE.AND UP0, UPT, UR6, 0xa, UPT ;  /* 0x0000000a0600788c */ /* 0x000fc8000bf05270 */
[----:B------:R-:W-:Y:S02]  /*23b0*/  USEL UR7, URZ, 0x1, UP0 ;  /* 0x00000001ff077887 */ /* 0x000fe40008000000 */
[----:B------:R-:W-:-:S04]  /*23c0*/  USEL UR6, UR6, URZ, UP0 ;  /* 0x000000ff06067287 */ /* 0x000fc80008000000 */
[----:B------:R-:W-:Y:S01]  /*23d0*/  ULEA UR4, UR6, UR5, 0x3 ;  /* 0x0000000506047291 */ /* 0x000fe2000f8e18ff */
[----:B------:R-:W-:-:S04]  /*23e0*/  LOP3.LUT R2, R16, UR7, RZ, 0x3c, !PT ;  /* 0x0000000710027c12 */ /* 0x000fc8000f8e3cff */
[----:B-1----:R-:W-:-:S04]  /*23f0*/  SHF.L.U32 R3, R2, 0x1f, RZ ;  /* 0x0000001f02037819 */ /* 0x002fc800000006ff */
[----:B------:R-:W1:Y:S02]  /*2400*/  SYNCS.PHASECHK.TRANS64.TRYWAIT P0, [UR4], R3 ;  /* 0x00000003ff0075a7 */ /* 0x000e640008001104 */
[----:B-1----:R-:W-:Y:S05]  /*2410*/  @!P0 BRA `(.L_x_36) ;  /* 0x0000006800108947 */ /* 0x002fea0003800000 */
.L_x_141:
        /* <DEDUP_REMOVED lines=9> */
.L_x_143:
        /* <DEDUP_REMOVED lines=9> */
.L_x_145:
        /* <DEDUP_REMOVED lines=9> */
.L_x_147:
        /* <DEDUP_REMOVED lines=9> */
.L_x_149:
        /* <DEDUP_REMOVED lines=9> */
.L_x_151:
        /* <DEDUP_REMOVED lines=9> */
.L_x_153:
        /* <DEDUP_REMOVED lines=9> */
.L_x_155:
[----:B------:R-:W-:-:S04]  /*2810*/  UIADD3 UR6, UPT, UPT, UR6, 0x1, URZ ;  /* 0x0000000106067890 */ /* 0x000fc8000fffe0ff */
[----:B------:R-:W-:-:S04]  /*2820*/  UISETP.NE.AND UP0, UPT, UR6, 0xa, UPT ;  /* 0x0000000a0600788c */ /* 0x000fc8000bf05270 */
[----:B------:R-:W-:Y:S02]  /*2830*/  USEL UR4, URZ, 0x1, UP0 ;  /* 0x00000001ff047887 */ /* 0x000fe40008000000 */
[----:B------:R-:W-:-:S04]  /*2840*/  USEL UR6, UR6, URZ, UP0 ;  /* 0x000000ff06067287 */ /* 0x000fc80008000000 */
[----:B------:R-:W-:Y:S01]  /*2850*/  ULEA UR6, UR6, UR5, 0x3 ;  /* 0x0000000506067291 */ /* 0x000fe2000f8e18ff */
[----:B-1----:R-:W-:-:S04]  /*2860*/  LOP3.LUT R3, R2, UR4, RZ, 0x3c, !PT ;  /* 0x0000000402037c12 */ /* 0x002fc8000f8e3cff */
[----:B------:R-:W-:Y:S01]  /*2870*/  SHF.L.U32 R3, R3, 0x1f, RZ ;  /* 0x0000001f03037819 */ /* 0x000fe200000006ff */
[----:B------:R-:W-:-:S07]  /*2880*/  IMAD.U32 R0, RZ, RZ, UR6 ;  /* 0x00000006ff007e24 */ /* 0x000fce000f8e00ff */
.L_x_44:
[----:B-1----:R1:W2:Y:S02]  /*2890*/  SYNCS.PHASECHK.TRANS64.TRYWAIT P0, [R0+URZ], R3 ;  /* 0x00000003000075a7 */ /* 0x0022a400080011ff */
[----:B--2---:R-:W-:Y:S05]  /*28a0*/  @!P0 NANOSLEEP.SYNCS 0x989680 ;  /* 0x009896800000895d */ /* 0x004fea0003900000 */
[----:B------:R-:W2:Y:S02]  /*28b0*/  @!P0 SYNCS.PHASECHK.TRANS64 P0, [R0+URZ], R3 ;  /* 0x00000003000085a7 */ /* 0x000ea400080010ff */
[----:B--2-4-:R-:W-:Y:S05]  /*28c0*/  @P0 EXIT ;  /* 0x000000000000094d */ /* 0x014fea0003800000 */
[----:B------:R-:W-:Y:S05]  /*28d0*/  BRA `(.L_x_44) ;  /* 0xfffffffc00ec7947 */ /* 0x000fea000383ffff */
.L_x_23:
[----:B------:R-:W-:-:S04]  /*28e0*/  UISETP.NE.AND UP1, UPT, UR37, URZ, UPT ;  /* 0x000000ff2500728c */ /* 0x000fc8000bf25270 */
[----:B------:R-:W-:-:S09]  /*28f0*/  UISETP.NE.OR UP1, UPT, UR8, 0x1, UP1 ;  /* 0x000000010800788c */ /* 0x000fd20008f25670 */
[----:B------:R-:W-:Y:S05]  /*2900*/  BRA.U UP1, `(.L_x_45) ;  /* 0x0000000501487547 */ /* 0x000fea000b800000 */
[----:B------:R-:W-:Y:S01]  /*2910*/  ISETP.GE.U32.AND P2, PT, R3, 0x2, PT ;  /* 0x000000020300780c */ /* 0x000fe20003f46070 */
[----:B------:R-:W-:Y:S01]  /*2920*/  IMAD.MOV.U32 R12, RZ, RZ, 0x1 ;  /* 0x00000001ff0c7424 */ /* 0x000fe200078e00ff */
[----:B------:R-:W-:Y:S02]  /*2930*/  CS2R R10, SRZ ;  /* 0x00000000000a7805 */ /* 0x000fe4000001ff00 */
[----:B------:R-:W-:Y:S01]  /*2940*/  CS2R R8, SRZ ;  /* 0x0000000000087805 */ /* 0x000fe2000001ff00 */
[----:B------:R-:W-:Y:S01]  /*2950*/  UMOV UR4, 0x400 ;  /* 0x0000040000047882 */ /* 0x000fe20000000000 */
[----:B------:R-:W-:Y:S01]  /*2960*/  UMOV UR6, URZ ;  /* 0x000000ff00067c82 */ /* 0x000fe20008000000 */
[----:B------:R-:W-:-:S12]  /*2970*/  ULEA UR37, UR37, UR4, 0x18 ;  /* 0x0000000425257291 */ /* 0x000fd8000f8ec0ff */
.L_x_49:
[----:B------:R-:W-:Y:S02]  /*2980*/  LEA R0, R8, UR37, 0x3 ;  /* 0x0000002508007c11 */ /* 0x000fe4000f8e18ff */
[----:B------:R-:W-:-:S03]  /*2990*/  SHF.L.U32 R5, R9, 0x1f, RZ ;  /* 0x0000001f09057819 */ /* 0x000fc600000006ff */
[----:B------:R-:W-:Y:S01]  /*29a0*/  VIADD R4, R0, 0x140 ;  /* 0x0000014000047836 */ /* 0x000fe20000000000 */
[----:B------:R-:W1:Y:S02]  /*29b0*/  SYNCS.PHASECHK.TRANS64.TRYWAIT P0, [R0+URZ+0x130], R5 ;  /* 0x00013005000075a7 */ /* 0x000e6400080011ff */
[----:B-1----:R-:W-:Y:S05]  /*29c0*/  @!P0 BRA `(.L_x_46) ;  /* 0x0000006400648947 */ /* 0x002fea0003800000 */
.L_x_156:
[----:B------:R-:W-:Y:S01]  /*29d0*/  ULEA UR5, UR6, UR37, 0x3 ;  /* 0x0000002506057291 */ /* 0x000fe2000f8e18ff */
[----:B------:R-:W-:Y:S01]  /*29e0*/  PRMT R4, RZ, 0x654, R4 ;  /* 0x00000654ff047816 */ /* 0x000fe20000000004 */
[----:B-1----:R-:W-:Y:S01]  /*29f0*/  @!P2 IMAD.MOV.U32 R5, RZ, RZ, 0x10 ;  /* 0x00000010ff05a424 */ /* 0x002fe200078e00ff */
[----:B------:R-:W-:Y:S01]  /*2a00*/  SHF.L.U32 R7, R12, 0x1f, RZ ;  /* 0x0000001f0c077819 */ /* 0x000fe200000006ff */
[----:B------:R-:W-:Y:S01]  /*2a10*/  UIADD3 UR4, UPT, UPT, UR5, 0xf0, URZ ;  /* 0x000000f005047890 */ /* 0x000fe2000fffe0ff */
[----:B------:R1:W-:Y:S05]  /*2a20*/  SYNCS.ARRIVE.TRANS64.RED.A1T0 RZ, [R4+URZ], RZ ;  /* 0x000000ff04ff79a7 */ /* 0x0003ea00081004ff */
[----:B------:R-:W-:Y:S01]  /*2a30*/  IMAD.U32 R0, RZ, RZ, UR4 ;  /* 0x00000004ff007e24 */ /* 0x000fe2000f8e00ff */
[----:B------:R-:W2:Y:S04]  /*2a40*/  SYNCS.PHASECHK.TRANS64.TRYWAIT P0, [UR5+0x100], R7 ;  /* 0x00010007ff0075a7 */ /* 0x000ea80008001105 */
[----:B------:R-:W-:Y:S01]  /*2a50*/  PRMT R13, R3, 0x654, R0 ;  /* 0x00000654030d7816 */ /* 0x000fe20000000000 */
[----:B-12---:R-:W-:Y:S06]  /*2a60*/  @!P0 BRA `(.L_x_47) ;  /* 0x0000006400508947 */ /* 0x006fec0003800000 */
.L_x_158:
[----:B------:R-:W-:Y:S01]  /*2a70*/  ULEA UR4, UR6, UR37, 0x4 ;  /* 0x0000002506047291 */ /* 0x000fe2000f8e20ff */
[----:B---3--:R-:W-:Y:S01]  /*2a80*/  SEL R2, R13, R2, !P2 ;  /* 0x000000020d027207 */ /* 0x008fe20005000000 */
[----:B------:R-:W-:Y:S01]  /*2a90*/  UIADD3 UR5, UPT, UPT, UR5, 0xf0, URZ ;  /* 0x000000f005057890 */ /* 0x000fe2000fffe0ff */
[----:B-1----:R-:W-:Y:S01]  /*2aa0*/  LEA R0, R11, UR37, 0x3 ;  /* 0x000000250b007c11 */ /* 0x002fe2000f8e18ff */
[----:B------:R-:W-:Y:S01]  /*2ab0*/  UIADD3 UR4, UPT, UPT, UR4, 0x160, URZ ;  /* 0x0000016004047890 */ /* 0x000fe2000fffe0ff */
[----:B------:R1:W-:Y:S01]  /*2ac0*/  @!P2 SYNCS.ARRIVE.TRANS64.RED RZ, [R2+URZ], R5 ;  /* 0x0000000502ffa9a7 */ /* 0x0003e200080004ff */
[----:B------:R-:W-:Y:S01]  /*2ad0*/  UIADD3 UR6, UPT, UPT, UR6, 0x1, URZ ;  /* 0x0000000106067890 */ /* 0x000fe2000fffe0ff */
[----:B------:R-:W-:-:S03]  /*2ae0*/  VIADD R8, R8, 0x1 ;  /* 0x0000000108087836 */ /* 0x000fc60000000000 */
[----:B------:R-:W-:Y:S02]  /*2af0*/  UISETP.NE.AND UP0, UPT, UR6, 0x2, UPT ;  /* 0x000000020600788c */ /* 0x000fe4000bf05270 */
[----:B------:R-:W-:Y:S01]  /*2b00*/  ISETP.NE.AND P0, PT, R8, 0x2, PT ;  /* 0x000000020800780c */ /* 0x000fe20003f05270 */
[----:B------:R-:W-:Y:S06]  /*2b10*/  UGETNEXTWORKID.BROADCAST [UR4], [UR5] ;  /* 0x00000000040073ca */ /* 0x000fec0008000100 */
[----:B------:R-:W-:Y:S02]  /*2b20*/  USEL UR4, URZ, 0x1, UP0 ;  /* 0x00000001ff047887 */ /* 0x000fe40008000000 */
[----:B------:R-:W-:-:S04]  /*2b30*/  USEL UR6, UR6, URZ, UP0 ;  /* 0x000000ff06067287 */ /* 0x000fc80008000000 */
[----:B------:R-:W-:Y:S02]  /*2b40*/  LOP3.LUT R12, R12, UR4, RZ, 0x3c, !PT ;  /* 0x000000040c0c7c12 */ /* 0x000fe4000f8e3cff */
[----:B-1----:R-:W-:-:S04]  /*2b50*/  SHF.L.U32 R5, R10, 0x1f, RZ ;  /* 0x0000001f0a057819 */ /* 0x002fc800000006ff */
[----:B------:R-:W1:Y:S02]  /*2b60*/  SYNCS.PHASECHK.TRANS64.TRYWAIT P1, [R0+URZ+0xf0], R5 ;  /* 0x0000f005000075a7 */ /* 0x000e6400080211ff */
[----:B-1----:R-:W-:Y:S05]  /*2b70*/  @!P1 BRA `(.L_x_48) ;  /* 0x0000006400249947 */ /* 0x002fea0003800000 */
.L_x_159:
[C---:B------:R-:W-:Y:S01]  /*2b80*/  LEA R4, R11.reuse, UR37, 0x4 ;  /* 0x000000250b047c11 */ /* 0x040fe2000f8e20ff */
[----:B-1----:R-:W-:Y:S01]  /*2b90*/  VIADD R0, R0, 0x100 ;  /* 0x0000010000007836 */ /* 0x002fe20000000000 */
[----:B------:R-:W-:Y:S01]  /*2ba0*/  SEL R8, R8, RZ, P0 ;  /* 0x000000ff08087207 */ /* 0x000fe20000000000 */
[----:B------:R-:W-:-:S03]  /*2bb0*/  VIADD R11, R11, 0x1 ;  /* 0x000000010b0b7836 */ /* 0x000fc60000000000 */
[----:B------:R-:W1:Y:S01]  /*2bc0*/  LDS.128 R4, [R4+0x160] ;  /* 0x0001600004047984 */ /* 0x000e620000000c00 */
[----:B------:R-:W-:Y:S02]  /*2bd0*/  PRMT R0, RZ, 0x654, R0 ;  /* 0x00000654ff007816 */ /* 0x000fe40000000000 */
[C---:B------:R-:W-:Y:S01]  /*2be0*/  ISETP.NE.AND P1, PT, R11.reuse, 0x2, PT ;  /* 0x000000020b00780c */ /* 0x040fe20003f25270 */
[----:B------:R-:W-:Y:S01]  /*2bf0*/  @!PT LDS RZ, [RZ] ;  /* 0x00000000fffff984 */ /* 0x000fe20000000800 */
[----:B------:R-:W-:Y:S01]  /*2c00*/  @!PT LDS RZ, [RZ] ;  /* 0x00000000fffff984 */ /* 0x000fe20000000800 */
[----:B------:R-:W-:Y:S01]  /*2c10*/  @!PT LDS RZ, [RZ] ;  /* 0x00000000fffff984 */ /* 0x000fe20000000800 */
[----:B------:R-:W-:Y:S01]  /*2c20*/  @!PT LDS RZ, [RZ] ;  /* 0x00000000fffff984 */ /* 0x000fe20000000800 */
[----:B------:R2:W-:Y:S06]  /*2c30*/  MEMBAR.ALL.CTA ;  /* 0x0000000000007992 */ /* 0x0005ec0000008000 */
[----:B--2---:R-:W2:Y:S01]  /*2c40*/  FENCE.VIEW.ASYNC.S ;  /* 0x00000000000073c6 */ /* 0x004ea20000000000 */
[----:B------:R-:W-:Y:S01]  /*2c50*/  SEL R11, R11, RZ, P1 ;  /* 0x000000ff0b0b7207 */ /* 0x000fe20000800000 */
[----:B--2---:R2:W-:Y:S01]  /*2c60*/  SYNCS.ARRIVE.TRANS64.RED.A1T0 RZ, [R0+URZ], RZ ;  /* 0x000000ff00ff79a7 */ /* 0x0045e200081004ff */
[----:B-1----:R-:W-:-:S02]  /*2c70*/  LOP3.LUT P3, RZ, R6, 0x1, RZ, 0xc0, !PT ;  /* 0x0000000106ff7812 */ /* 0x002fc4000786c0ff */
[----:B------:R-:W-:-:S04]  /*2c80*/  SEL R5, RZ, 0x1, P1 ;  /* 0x00000001ff057807 */ /* 0x000fc80000800000 */
[----:B------:R-:W-:Y:S02]  /*2c90*/  LOP3.LUT R10, R10, R5, RZ, 0x3c, !PT ;  /* 0x000000050a0a7212 */ /* 0x000fe400078e3cff */
[----:B--2---:R-:W-:-:S04]  /*2ca0*/  SEL R0, RZ, 0x1, P0 ;  /* 0x00000001ff007807 */ /* 0x004fc80000000000 */
[----:B------:R-:W-:Y:S01]  /*2cb0*/  LOP3.LUT R9, R9, R0, RZ, 0x3c, !PT ;  /* 0x0000000009097212 */ /* 0x000fe200078e3cff */
[----:B------:R-:W-:Y:S06]  /*2cc0*/  @P3 BRA `(.L_x_49) ;  /* 0xfffffffc002c3947 */ /* 0x000fec000383ffff */
[----:B------:R-:W-:Y:S01]  /*2cd0*/  ULEA UR5, UR6, UR37, 0x3 ;  /* 0x0000002506057291 */ /* 0x000fe2000f8e18ff */
[----:B------:R-:W-:-:S08]  /*2ce0*/  SHF.L.U32 R3, R12, 0x1f, RZ ;  /* 0x0000001f0c037819 */ /* 0x000fd000000006ff */
[----:B------:R-:W1:Y:S02]  /*2cf0*/  SYNCS.PHASECHK.TRANS64 P0, [UR5+0x100], R3 ;  /* 0x00010003ff0075a7 */ /* 0x000e640008001005 */
[----:B-1----:R-:W-:Y:S05]  /*2d00*/  @P0 BRA `(.L_x_50) ;  /* 0x0000000000080947 */ /* 0x002fea0003800000 */
[----:B------:R-:W1:Y:S02]  /*2d10*/  SYNCS.PHASECHK.TRANS64.TRYWAIT P0, [UR5+0x100], R3 ;  /* 0x00010003ff0075a7 */ /* 0x000e640008001105 */
[----:B-1----:R-:W-:Y:S05]  /*2d20*/  @!P0 BRA `(.L_x_51) ;  /* 0x0000006000cc8947 */ /* 0x002fea0003800000 */
.L_x_50:
[----:B------:R-:W-:-:S04]  /*2d30*/  UIADD3 UR4, UPT, UPT, UR6, 0x1, URZ ;  /* 0x0000000106047890 */ /* 0x000fc8000fffe0ff */
[----:B------:R-:W-:-:S04]  /*2d40*/  UISETP.NE.AND UP0, UPT, UR4, 0x2, UPT ;  /* 0x000000020400788c */ /* 0x000fc8000bf05270 */
[----:B------:R-:W-:Y:S02]  /*2d50*/  USEL UR7, URZ, 0x1, UP0 ;  /* 0x00000001ff077887 */ /* 0x000fe40008000000 */
[----:B------:R-:W-:-:S04]  /*2d60*/  USEL UR4, UR4, URZ, UP0 ;  /* 0x000000ff04047287 */ /* 0x000fc80008000000 */
[----:B------:R-:W-:Y:S01]  /*2d70*/  ULEA UR4, UR4, UR37, 0x3 ;  /* 0x0000002504047291 */ /* 0x000fe2000f8e18ff */
[----:B-1----:R-:W-:-:S04]  /*2d80*/  LOP3.LUT R3, R12, UR7, RZ, 0x3c, !PT ;  /* 0x000000070c037c12 */ /* 0x002fc8000f8e3cff */
[----:B------:R-:W-:-:S04]  /*2d90*/  SHF.L.U32 R0, R3, 0x1f, RZ ;  /* 0x0000001f03007819 */ /* 0x000fc800000006ff */
[----:B------:R-:W1:Y:S02]  /*2da0*/  SYNCS.PHASECHK.TRANS64 P0, [UR4+0x100], R0 ;  /* 0x00010000ff0075a7 */ /* 0x000e640008001004 */
[----:B-1----:R-:W-:Y:S05]  /*2db0*/  @P0 EXIT ;  /* 0x000000000000094d */ /* 0x002fea0003800000 */
[----:B------:R-:W-:Y:S02]  /*2dc0*/  SHF.L.U32 R3, R3, 0x1f, RZ ;  /* 0x0000001f03037819 */ /* 0x000fe400000006ff */
[----:B------:R-:W-:-:S07]  /*2dd0*/  MOV R0, UR4 ;  /* 0x0000000400007c02 */ /* 0x000fce0008000f00 */
.L_x_52:
[----:B-1----:R1:W2:Y:S02]  /*2de0*/  SYNCS.PHASECHK.TRANS64.TRYWAIT P0, [R0+URZ+0x100], R3 ;  /* 0x00010003000075a7 */ /* 0x0022a400080011ff */
[----:B--2---:R-:W-:Y:S05]  /*2df0*/  @!P0 NANOSLEEP.SYNCS 0x989680 ;  /* 0x009896800000895d */ /* 0x004fea0003900000 */
[----:B------:R-:W2:Y:S02]  /*2e00*/  @!P0 SYNCS.PHASECHK.TRANS64 P0, [R0+URZ+0x100], R3 ;  /* 0x00010003000085a7 */ /* 0x000ea400080010ff */
[----:B--2---:R-:W-:Y:S05]  /*2e10*/  @P0 EXIT ;  /* 0x000000000000094d */ /* 0x004fea0003800000 */
[----:B------:R-:W-:Y:S05]  /*2e20*/  BRA `(.L_x_52) ;  /* 0xfffffffc00ec7947 */ /* 0x000fea000383ffff */
.L_x_45:
[----:B------:R-:W-:Y:S05]  /*2e30*/  BRA.U UP4, `(.L_x_53) ;  /* 0x0000000d04a47547 */ /* 0x000fea000b800000 */
[----:B------:R-:W-:Y:S01]  /*2e40*/  UMOV UR4, 0x40 ;  /* 0x0000004000047882 */ /* 0x000fe20000000000 */
[----:B------:R-:W-:Y:S01]  /*2e50*/  NOP ;  /* 0x0000000000007918 */ /* 0x000fe20000000000 */
[----:B------:R-:W-:Y:S01]  /*2e60*/  ULEA UR4, UR37, UR4, 0x18 ;  /* 0x0000000425047291 */ /* 0x000fe2000f8ec0ff */
[----:B------:R-:W-:Y:S02]  /*2e70*/  UMOV UR5, 0x400 ;  /* 0x0000040000057882 */ /* 0x000fe40000000000 */
[----:B------:R-:W-:-:S06]  /*2e80*/  ULEA UR37, UR37, UR5, 0x18 ;  /* 0x0000000525257291 */ /* 0x000fcc000f8ec0ff */
[----:B---3--:R-:W1:Y:S02]  /*2e90*/  LDS.U8 R2, [UR4+0x1c] ;  /* 0x00001c04ff027984 */ /* 0x008e640008000000 */
[----:B-1----:R-:W-:-:S13]  /*2ea0*/  ISETP.NE.AND P0, PT, R2, RZ, PT ;  /* 0x000000ff0200720c */ /* 0x002fda0003f05270 */
[----:B------:R-:W-:Y:S05]  /*2eb0*/  @P0 BRA `(.L_x_54) ;  /* 0x0000000000580947 */ /* 0x000fea0003800000 */
[----:B------:R-:W-:-:S13]  /*2ec0*/  ELECT P0, URZ, PT ;  /* 0x0000000000ff782f */ /* 0x000fda0003800000 */
[----:B------:R-:W-:Y:S05]  /*2ed0*/  @!P0 BRA `(.L_x_55) ;  /* 0x0000000000608947 */ /* 0x000fea0003800000 */
[----:B------:R-:W-:Y:S01]  /*2ee0*/  UMOV UR5, 0x10 ;  /* 0x0000001000057882 */ /* 0x000fe20000000000 */
[----:B------:R-:W-:Y:S01]  /*2ef0*/  HFMA2 R2, -RZ, RZ, 0, 5.9604644775390625e-08 ;  /* 0x00000001ff027431 */ /* 0x000fe200000001ff */
[----:B------:R-:W-:-:S03]  /*2f00*/  MOV R3, 0xffff ;  /* 0x0000ffff00037802 */ /* 0x000fc60000000f00 */
[----:B------:R-:W-:Y:S04]  /*2f10*/  DEPBAR.LE SB1, 0x36 ;  /* 0x00009d800000791a */ /* 0x000fe80000000000 */
[----:B------:R-:W1:Y:S02]  /*2f20*/  UTCATOMSWS.FIND_AND_SET.ALIGN UP0, UR5, UR5 ;  /* 0x00000005000575e3 */ /* 0x000e640008000800 */
[----:B-1----:R-:W-:Y:S01]  /*2f30*/  MOV R4, UR5 ;  /* 0x0000000500047c02 */ /* 0x002fe20008000f00 */
[----:B------:R-:W-:Y:S06]  /*2f40*/  BRA.U UP0, `(.L_x_56) ;  /* 0x0000000100187547 */ /* 0x000fec000b800000 */
.L_x_57:
[----:B------:R-:W-:Y:S05]  /*2f50*/  NANOSLEEP 0x64 ;  /* 0x000000640000795d */ /* 0x000fea0003800000 */
[----:B------:R-:W-:-:S05]  /*2f60*/  UMOV UR5, 0x10 ;  /* 0x0000001000057882 */ /* 0x000fca0000000000 */
[----:B------:R-:W-:Y:S04]  /*2f70*/  DEPBAR.LE SB1, 0x36 ;  /* 0x00009d800000791a */ /* 0x000fe80000000000 */
[----:B------:R-:W1:Y:S02]  /*2f80*/  UTCATOMSWS.FIND_AND_SET.ALIGN UP0, UR5, UR5 ;  /* 0x00000005000575e3 */ /* 0x000e640008000800 */
[----:B-1----:R-:W-:Y:S01]  /*2f90*/  MOV R4, UR5 ;  /* 0x0000000500047c02 */ /* 0x002fe20008000f00 */
[----:B------:R-:W-:Y:S05]  /*2fa0*/  BRA.U !UP0, `(.L_x_57) ;  /* 0xfffffffd08e87547 */ /* 0x000fea000b83ffff */
.L_x_56:
[-C--:B------:R-:W-:Y:S02]  /*2fb0*/  SHF.L.U32 R3, R3, R4.reuse, RZ ;  /* 0x0000000403037219 */ /* 0x080fe400000006ff */
[----:B------:R-:W-:Y:S01]  /*2fc0*/  SHF.L.U32 R2, R2, R4, RZ ;  /* 0x0000000402027219 */ /* 0x000fe200000006ff */
[----:B------:R-:W-:Y:S02]  /*2fd0*/  IMAD.SHL.U32 R4, R4, 0x20, RZ ;  /* 0x0000002004047824 */ /* 0x000fe400078e00ff */
[----:B------:R1:W-:Y:S04]  /*2fe0*/  ATOMS.OR RZ, [UR4+0x14], R3 ;  /* 0x00001403ffff798c */ /* 0x0003e8000b000004 */
[----:B------:R1:W-:Y:S04]  /*2ff0*/  ATOMS.OR RZ, [UR4+0x18], R2 ;  /* 0x00001802ffff798c */ /* 0x0003e8000b000004 */
[----:B------:R1:W-:Y:S01]  /*3000*/  STS [UR37+0x180], R4 ;  /* 0x00018004ff007988 */ /* 0x0003e20008000825 */
[----:B------:R-:W-:Y:S05]  /*3010*/  BRA `(.L_x_55) ;  /* 0x0000000000107947 */ /* 0x000fea0003800000 */
.L_x_54:
[----:B------:R-:W-:-:S05]  /*3020*/  MOV R2, 0xffffffff ;  /* 0xffffffff00027802 */ /* 0x000fca0000000f00 */
[----:B------:R1:W-:Y:S02]  /*3030*/  STS [UR37+0x180], R2 ;  /* 0x00018002ff007988 */ /* 0x0003e40008000825 */
[----:B-1----:R-:W-:Y:S02]  /*3040*/  MOV R2, 0x3060 ;  /* 0x0000306000027802 */ /* 0x002fe40000000f00 */
[----:B-----5:R-:W-:Y:S05]  /*3050*/  CALL.REL.NOINC `($__internal_1_$__cuda_sm10x_tcgen05_guardrail_trap_phase_invalid_during_alloc) ;  /* 0x0000006400e87944 */ /* 0x020fea0003c00000 */
.L_x_55:
[----:B------:R-:W-:Y:S05]  /*3060*/  WARPSYNC.ALL ;  /* 0x0000000000007948 */ /* 0x000fea0003800000 */
[----:B------:R-:W2:Y:S01]  /*3070*/  S2UR UR4, SR_CgaCtaId ;  /* 0x00000000000479c3 */ /* 0x000ea20000008800 */
[----:B------:R-:W-:Y:S01]  /*3080*/  UMOV UR5, 0x400 ;  /* 0x0000040000057882 */ /* 0x000fe20000000000 */
[----:B------:R-:W-:-:S06]  /*3090*/  NOP ;  /* 0x0000000000007918 */ /* 0x000fcc0000000000 */
[----:B------:R-:W-:Y:S06]  /*30a0*/  BAR.ARV 0x6, 0xa0 ;  /* 0x0182800000007b1d */ /* 0x000fec0000002000 */
[----:B------:R-:W3:Y:S01]  /*30b0*/  LDCU UR6, c[0x0][0x38c] ;  /* 0x00007180ff0677ac */ /* 0x000ee20008000800 */
[----:B------:R-:W-:Y:S01]  /*30c0*/  LOP3.LUT R0, R0, 0xffff, RZ, 0xc0, !PT ;  /* 0x0000ffff00007812 */ /* 0x000fe200078ec0ff */
[----:B------:R-:W-:Y:S01]  /*30d0*/  IMAD.MOV.U32 R11, RZ, RZ, 0x1 ;  /* 0x00000001ff0b7424 */ /* 0x000fe200078e00ff */
[----:B------:R-:W-:Y:S01]  /*30e0*/  CS2R R8, SRZ ;  /* 0x0000000000087805 */ /* 0x000fe2000001ff00 */
[----:B------:R-:W-:Y:S01]  /*30f0*/  UISETP.LT.AND UP0, UPT, UR23, 0x1, UPT ;  /* 0x000000011700788c */ /* 0x000fe2000bf01270 */
[----:B------:R-:W-:Y:S01]  /*3100*/  R2UR UR9, R0 ;  /* 0x00000000000972ca */ /* 0x000fe200000e0000 */
[----:B------:R-:W-:Y:S01]  /*3110*/  IMAD.MOV.U32 R10, RZ, RZ, RZ ;  /* 0x000000ffff0a7224 */ /* 0x000fe200078e00ff */
[----:B------:R-:W-:Y:S01]  /*3120*/  UMOV UR22, URZ ;  /* 0x000000ff00167c82 */ /* 0x000fe20008000000 */
[----:B------:R-:W-:-:S02]  /*3130*/  USEL UR10, UR23, 0x1, !UP0 ;  /* 0x00000001170a7887 */ /* 0x000fc4000c000000 */
[----:B--2---:R-:W-:Y:S02]  /*3140*/  ULEA UR4, UR4, UR5, 0x18 ;  /* 0x0000000504047291 */ /* 0x004fe4000f8ec0ff */
[----:B------:R-:W-:Y:S02]  /*3150*/  UIADD3 UR10, UPT, UPT, -UR10, URZ, URZ ;  /* 0x000000ff0a0a7290 */ /* 0x000fe4000fffe1ff */
[----:B------:R-:W-:Y:S02]  /*3160*/  UIADD3 UR11, UPT, UPT, UR4, 0x8400, URZ ;  /* 0x00008400040b7890 */ /* 0x000fe4000fffe0ff */
[----:B------:R-:W-:Y:S02]  /*3170*/  UIADD3 UR12, UPT, UPT, UR4, 0x1c400, URZ ;  /* 0x0001c400040c7890 */ /* 0x000fe4000fffe0ff */
[----:B------:R-:W-:Y:S01]  /*3180*/  UIADD3 UR13, UPT, UPT, UR4, 0x30400, URZ ;  /* 0x00030400040d7890 */ /* 0x000fe2000fffe0ff */
[----:B-1----:R-:W1:Y:S01]  /*3190*/  LDS R2, [UR4+0x180] ;  /* 0x00018004ff027984 */ /* 0x002e620008000800 */
[----:B------:R-:W-:-:S02]  /*31a0*/  USHF.R.U32.HI UR11, URZ, 0x4, UR11 ;  /* 0x00000004ff0b7899 */ /* 0x000fc4000801160b */
[----:B------:R-:W-:Y:S02]  /*31b0*/  USHF.R.U32.HI UR12, URZ, 0x4, UR12 ;  /* 0x00000004ff0c7899 */ /* 0x000fe4000801160c */
[----:B------:R-:W-:Y:S02]  /*31c0*/  USHF.R.U32.HI UR13, URZ, 0x4, UR13 ;  /* 0x00000004ff0d7899 */ /* 0x000fe4000801160d */
[----:B------:R-:W-:Y:S02]  /*31d0*/  ULOP3.LUT UR11, UR11, 0x3fff, URZ, 0xc0, !UPT ;  /* 0x00003fff0b0b7892 */ /* 0x000fe4000f8ec0ff */
[----:B------:R-:W-:Y:S02]  /*31e0*/  ULOP3.LUT UR12, UR12, 0x3fff, URZ, 0xc0, !UPT ;  /* 0x00003fff0c0c7892 */ /* 0x000fe4000f8ec0ff */
[----:B------:R-:W-:Y:S02]  /*31f0*/  ULOP3.LUT UR13, UR13, 0x3fff, URZ, 0xc0, !UPT ;  /* 0x00003fff0d0d7892 */ /* 0x000fe4000f8ec0ff */
[----:B------:R-:W-:-:S02]  /*3200*/  ULOP3.LUT UR11, UR11, 0x10000, URZ, 0xfc, !UPT ;  /* 0x000100000b0b7892 */ /* 0x000fc4000f8efcff */
[----:B------:R-:W-:Y:S02]  /*3210*/  ULOP3.LUT UR12, UR12, 0x10000, URZ, 0xfc, !UPT ;  /* 0x000100000c0c7892 */ /* 0x000fe4000f8efcff */
[----:B------:R-:W-:Y:S02]  /*3220*/  ULOP3.LUT UR13, UR13, 0x10000, URZ, 0xfc, !UPT ;  /* 0x000100000d0d7892 */ /* 0x000fe4000f8efcff */
[----:B---3--:R-:W-:Y:S01]  /*3230*/  UISETP.GE.AND UP0, UPT, UR6, 0x1, UPT ;  /* 0x000000010600788c */ /* 0x008fe2000bf06270 */
[----:B------:R-:W-:Y:S01]  /*3240*/  UMOV UR21, URZ ;  /* 0x000000ff00157c82 */ /* 0x000fe20008000000 */
[----:B-1----:R-:W-:Y:S01]  /*3250*/  R2UR UR27, R2 ;  /* 0x00000000021b72ca */ /* 0x002fe200000e0000 */
[----:B------:R-:W-:-:S05]  /*3260*/  IMAD.MOV.U32 R2, RZ, RZ, 0x810 ;  /* 0x00000810ff027424 */ /* 0x000fca00078e00ff */
[----:B------:R-:W-:-:S07]  /*3270*/  R2UR UR25, R2 ;  /* 0x00000000021972ca */ /* 0x000fce00000e0000 */
[----:B------:R-:W-:Y:S02]  /*3280*/  ULOP3.LUT UR5, UR27, 0x1, URZ, 0xc0, !UPT ;  /* 0x000000011b057892 */ /* 0x000fe4000f8ec0ff */
[----:B------:R-:W-:Y:S02]  /*3290*/  UIADD3 UR26, UPT, UPT, UR27, 0x80, URZ ;  /* 0x000000801b1a7890 */ /* 0x000fe4000fffe0ff */
[----:B------:R-:W-:-:S04]  /*32a0*/  ULOP3.LUT UR5, UR5, 0x14, URZ, 0xfc, !UPT ;  /* 0x0000001405057892 */ /* 0x000fc8000f8efcff */
[----:B------:R-:W-:-:S12]  /*32b0*/  UPRMT UR25, UR5, 0x5410, UR25 ;  /* 0x0000541005197896 */ /* 0x000fd80008000019 */
.L_x_65:
[----:B------:R-:W-:Y:S02]  /*32c0*/  LEA R0, R10, UR4, 0x3 ;  /* 0x000000040a007c11 */ /* 0x000fe4000f8e18ff */
[----:B------:R-:W-:Y:S02]  /*32d0*/  SHF.L.U32 R5, R9, 0x1f, RZ ;  /* 0x0000001f09057819 */ /* 0x000fe400000006ff */
[----:B------:R-:W-:Y:S01]  /*32e0*/  PLOP3.LUT P0, PT, PT, PT, UP0, 0x80, 0x8 ;  /* 0x000000000008781c */ /* 0x000fe20003f0f008 */
[----:B------:R-:W-:Y:S01]  /*32f0*/  VIADD R3, R0, 0x100 ;  /* 0x0000010000037836 */ /* 0x000fe20000000000 */
[----:B-1----:R-:W1:Y:S02]  /*3300*/  SYNCS.PHASECHK.TRANS64.TRYWAIT P1, [R0+URZ+0xf0], R5 ;  /* 0x0000f005000075a7 */ /* 0x002e6400080211ff */
[----:B-123--:R-:W-:Y:S09]  /*3310*/  @!P1 BRA `(.L_x_58) ;  /* 0x0000005c00689947 */ /* 0x00eff20003800000 */
.L_x_161:
[----:B------:R-:W-:Y:S01]  /*3320*/  LEA R4, R10, UR4, 0x4 ;  /* 0x000000040a047c11 */ /* 0x000fe2000f8e20ff */
[----:B------:R-:W-:Y:S01]  /*3330*/  @UP0 ULEA UR5, UR21, UR4, 0x3 ;  /* 0x0000000415050291 */ /* 0x000fe2000f8e18ff */
[----:B------:R-:W-:Y:S01]  /*3340*/  PLOP3.LUT P2, PT, PT, PT, PT, 0x80, 0x8 ;  /* 0x000000000008781c */ /* 0x000fe20003f4f070 */
[----:B------:R-:W-:Y:S01]  /*3350*/  ULEA UR7, UR22, UR4, 0x3 ;  /* 0x0000000416077291 */ /* 0x000fe2000f8e18ff */
[----:B------:R-:W-:Y:S01]  /*3360*/  PRMT R3, RZ, 0x654, R3 ;  /* 0x00000654ff037816 */ /* 0x000fe20000000003 */
[----:B------:R-:W-:Y:S01]  /*3370*/  ULEA UR8, UR22, UR27, 0x6 ;  /* 0x0000001b16087291 */ /* 0x000fe2000f8e30ff */
[----:B-1----:R-:W1:Y:S01]  /*3380*/  LDS.128 R4, [R4+0x160] ;  /* 0x0001600004047984 */ /* 0x002e620000000c00 */
[----:B------:R-:W-:Y:S02]  /*3390*/  @P0 SHF.L.U32 R2, R8, 0x1f, RZ ;  /* 0x0000001f08020819 */ /* 0x000fe400000006ff */
[----:B------:R-:W-:Y:S01]  /*33a0*/  SHF.L.U32 R0, R11, 0x1f, RZ ;  /* 0x0000001f0b007819 */ /* 0x000fe200000006ff */
[----:B------:R-:W-:Y:S01]  /*33b0*/  @!PT LDS RZ, [RZ] ;  /* 0x00000000fffff984 */ /* 0x000fe20000000800 */
[----:B------:R-:W-:Y:S01]  /*33c0*/  @!PT LDS RZ, [RZ] ;  /* 0x00000000fffff984 */ /* 0x000fe20000000800 */
[----:B------:R-:W-:Y:S01]  /*33d0*/  @!PT LDS RZ, [RZ] ;  /* 0x00000000fffff984 */ /* 0x000fe20000000800 */
[----:B------:R-:W-:Y:S01]  /*33e0*/  @!PT LDS RZ, [RZ] ;  /* 0x00000000fffff984 */ /* 0x000fe20000000800 */
[----:B------:R2:W-:Y:S06]  /*33f0*/  MEMBAR.ALL.CTA ;  /* 0x0000000000007992 */ /* 0x0005ec0000008000 */
[----:B--2---:R-:W2:Y:S02]  /*3400*/  FENCE.VIEW.ASYNC.S ;  /* 0x00000000000073c6 */ /* 0x004ea40000000000 */
[----:B--2---:R2:W-:Y:S01]  /*3410*/  SYNCS.ARRIVE.TRANS64.RED.A1T0 RZ, [R3+URZ], RZ ;  /* 0x000000ff03ff79a7 */ /* 0x0045e200081004ff */
[----:B------:R2:W3:Y:S01]  /*3420*/  @P0 SYNCS.PHASECHK.TRANS64.TRYWAIT P2, [UR5], R2 ;  /* 0x00000002ff0005a7 */ /* 0x0004e20008041105 */
[----:B-1----:R-:W-:Y:S01]  /*3430*/  LOP3.LUT P1, RZ, R6, 0x1, RZ, 0xc0, !PT ;  /* 0x0000000106ff7812 */ /* 0x002fe2000782c0ff */
[----:B------:R-:W1:Y:S02]  /*3440*/  SYNCS.PHASECHK.TRANS64.TRYWAIT P0, [UR7+0x120], R0 ;  /* 0x00012000ff0075a7 */ /* 0x000e640008001107 */
[----:B-123--:R-:W-:Y:S10]  /*3450*/  @!P0 BRA `(.L_x_59) ;  /* 0x0000005c002c8947 */ /* 0x00eff40003800000 */
.L_x_163:
[----:B------:R-:W-:Y:S01]  /*3460*/  IADD3 R10, PT, PT, R10, 0x1, RZ ;  /* 0x000000010a0a7810 */ /* 0x000fe20007ffe0ff */
[----:B------:R-:W-:Y:S06]  /*3470*/  BRA.U !UP0, `(.L_x_60) ;  /* 0x0000000108fc7547 */ /* 0x000fec000b800000 */
[----:B------:R-:W-:Y:S01]  /*3480*/  HFMA2 R2, -RZ, RZ, 0, 0.0001239776611328125 ;  /* 0x00000810ff027431 */ /* 0x000fe200000001ff */
[----:B------:R-:W-:Y:S01]  /*3490*/  UMOV UR20, URZ ;  /* 0x000000ff00147c82 */ /* 0x000fe20008000000 */
[----:B------:R-:W-:Y:S01]  /*34a0*/  UMOV UR19, 0x1 ;  /* 0x0000000100137882 */ /* 0x000fe20000000000 */
[----:B------:R-:W-:Y:S01]  /*34b0*/  UMOV UR36, UR21 ;  /* 0x0000001500247c82 */ /* 0x000fe20008000000 */
[----:B------:R-:W-:Y:S01]  /*34c0*/  UMOV UR18, UR10 ;  /* 0x0000000a00127c82 */ /* 0x000fe20008000000 */
[----:B------:R-:W-:Y:S01]  /*34d0*/  UMOV UR17, UR23 ;  /* 0x0000001700117c82 */ /* 0x000fe20008000000 */
[----:B------:R-:W-:-:S05]  /*34e0*/  UMOV UR16, URZ ;  /* 0x000000ff00107c82 */ /* 0x000fca0008000000 */
.L_x_64:
[----:B------:R-:W-:Y:S02]  /*34f0*/  UIADD3 UR18, UPT, UPT, UR18, 0x1, URZ ;  /* 0x0000000112127890 */ /* 0x000fe4000fffe0ff */
[----:B---3--:R-:W-:Y:S02]  /*3500*/  ULEA UR6, UR36, UR4, 0x3 ;  /* 0x0000000424067291 */ /* 0x008fe4000f8e18ff */
[----:B------:R-:W-:Y:S01]  /*3510*/  UISETP.NE.AND UP1, UPT, UR18, URZ, UPT ;  /* 0x000000ff1200728c */ /* 0x000fe2000bf25270 */
[----:B--2---:R-:W-:Y:S10]  /*3520*/  @P2 BRA `(.L_x_61) ;  /* 0x00000000000c2947 */ /* 0x004ff40003800000 */
[----:B-1----:R-:W-:Y:S04]  /*3530*/  SHF.L.U32 R3, R8, 0x1f, RZ ;  /* 0x0000001f08037819 */ /* 0x002fe800000006ff */
[----:B------:R-:W1:Y:S02]  /*3540*/  SYNCS.PHASECHK.TRANS64.TRYWAIT P0, [UR6], R3 ;  /* 0x00000003ff0075a7 */ /* 0x000e640008001106 */
[----:B-1----:R-:W-:Y:S05]  /*3550*/  @!P0 BRA `(.L_x_62) ;  /* 0x0000005c00048947 */ /* 0x002fea0003800000 */
.L_x_61:
[----:B------:R-:W-:Y:S01]  /*3560*/  UISETP.NE.AND UP2, UPT, UR17, 0x1, UPT ;  /* 0x000000011100788c */ /* 0x000fe2000bf45270 */
[----:B------:R-:W-:Y:S01]  /*3570*/  PLOP3.LUT P2, PT, PT, PT, PT, 0x80, 0x8 ;  /* 0x000000000008781c */ /* 0x000fe20003f4f070 */
[----:B------:R-:W-:Y:S04]  /*3580*/  UIADD3 UR21, UPT, UPT, UR36, 0x1, URZ ;  /* 0x0000000124157890 */ /* 0x000fe8000fffe0ff */
[----:B------:R-:W-:Y:S01]  /*3590*/  UISETP.NE.AND UP3, UPT, UR21, 0xa, UPT ;  /* 0x0000000a1500788c */ /* 0x000fe2000bf65270 */
[----:B------:R-:W-:Y:S03]  /*35a0*/  PLOP3.LUT P0, PT, PT, PT, UP2, 0x80, 0x8 ;  /* 0x000000000008781c */ /* 0x000fe60003f0f028 */
[----:B------:R-:W-:Y:S02]  /*35b0*/  USEL UR14, URZ, 0x1, UP3 ;  /* 0x00000001ff0e7887 */ /* 0x000fe40009800000 */
[----:B------:R-:W-:Y:S04]  /*35c0*/  USEL UR21, UR21, URZ, UP3 ;  /* 0x000000ff15157287 */ /* 0x000fe80009800000 */
[----:B------:R-:W-:Y:S01]  /*35d0*/  @UP2 ULEA UR5, UR21, UR4, 0x3 ;  /* 0x0000000415052291 */ /* 0x000fe2000f8e18ff */
[----:B------:R-:W-:Y:S04]  /*35e0*/  LOP3.LUT R8, R8, UR14, RZ, 0x3c, !PT ;  /* 0x0000000e08087c12 */ /* 0x000fe8000f8e3cff */
[----:B-1----:R-:W-:Y:S04]  /*35f0*/  @P0 SHF.L.U32 R0, R8, 0x1f, RZ ;  /* 0x0000001f08000819 */ /* 0x002fe800000006ff */
[----:B------:R1:W2:Y:S01]  /*3600*/  @P0 SYNCS.PHASECHK.TRANS64.TRYWAIT P2, [UR5], R0 ;  /* 0x00000000ff0005a7 */ /* 0x0002a20008041105 */
[----:B------:R-:W-:Y:S04]  /*3610*/  ULOP3.LUT UR5, UR19, 0x1, URZ, 0xc0, !UPT ;  /* 0x0000000113057892 */ /* 0x000fe8000f8ec0ff */
[----:B------:R-:W-:Y:S09]  /*3620*/  UISETP.NE.U32.AND UP2, UPT, UR5, 0x1, UPT ;  /* 0x000000010500788c */ /* 0x000ff2000bf45070 */
[----:B------:R-:W-:Y:S05]  /*3630*/  BRA.U UP2, `(.L_x_63) ;  /* 0x0000000102107547 */ /* 0x000fea000b800000 */
[----:B------:R-:W-:Y:S01]  /*3640*/  ULEA UR14, UR36, UR13, 0x7 ;  /* 0x0000000d240e7291 */ /* 0x000fe2000f8e38ff */
[----:B------:R-:W-:Y:S08]  /*3650*/  UMOV UR15, 0x4008 ;  /* 0x00004008000f7882 */ /* 0x000ff00000000000 */
[----:B------:R3:W-:Y:S01]  /*3660*/  UTCCP.T.S.128dp128bit tmem[UR27+0x80], gdesc[UR14] ;  /* 0x0000800e1b0079e7 */ /* 0x0007e20008180000 */
[----:B------:R-:W-:Y:S02]  /*3670*/  NOP ;  /* 0x0000000000007918 */ /* 0x000fe40000000000 */
.L_x_63:
[----:B------:R-:W-:Y:S01]  /*3680*/  ELECT P0, URZ, PT ;  /* 0x0000000000ff782f */ /* 0x000fe20003800000 */
[----:B------:R-:W-:Y:S02]  /*3690*/  ULEA UR5, UR20, UR26, 0x1 ;  /* 0x0000001a14057291 */ /* 0x000fe4000f8e08ff */
[----:B------:R-:W-:Y:S02]  /*36a0*/  ULEA UR30, UR36, UR12, 0x9 ;  /* 0x0000000c241e7291 */ /* 0x000fe4000f8e48ff */
[----:B---3--:R-:W-:Y:S02]  /*36b0*/  UIADD3 UR14, UPT, UPT, UR5, 0x1, URZ ;  /* 0x00000001050e7890 */ /* 0x008fe4000fffe0ff */
[----:B------:R-:W-:Y:S02]  /*36c0*/  ULEA UR28, UR36, UR11, 0x9 ;  /* 0x0000000b241c7291 */ /* 0x000fe4000f8e48ff */
[----:B------:R-:W-:Y:S02]  /*36d0*/  ULOP3.LUT UR24, UR14, 0x1, URZ, 0xc0, !UPT ;  /* 0x000000010e187892 */ /* 0x000fe4000f8ec0ff */
[----:B------:R-:W-:Y:S02]  /*36e0*/  UISETP.NE.U32.AND UP2, UPT, UR16, URZ, UPT ;  /* 0x000000ff1000728c */ /* 0x000fe4000bf45070 */
[----:B------:R-:W-:Y:S01]  /*36f0*/  @P0 R2UR UR15, R2 ;  /* 0x00000000020f02ca */ /* 0x000fe200000e0000 */
[----:B------:R-:W-:Y:S02]  /*3700*/  ULOP3.LUT UR24, UR24, 0x14, URZ, 0xfc, !UPT ;  /* 0x0000001418187892 */ /* 0x000fe4000f8efcff */
[----:B------:R-:W-:Y:S02]  /*3710*/  UIADD3 UR34, UPT, UPT, UR30, 0x4, URZ ;  /* 0x000000041e227890 */ /* 0x000fe4000fffe0ff */
[----:B------:R-:W-:Y:S02]  /*3720*/  UIADD3 UR32, UPT, UPT, UR28, 0x2, URZ ;  /* 0x000000021c207890 */ /* 0x000fe4000fffe0ff */
[----:B------:R-:W-:Y:S01]  /*3730*/  ULOP3.LUT UR14, UR14, 0xfffffffe, URZ, 0xc0, !UPT ;  /* 0xfffffffe0e0e7892 */ /* 0x000fe2000f8ec0ff */
[----:B------:R-:W-:Y:S01]  /*3740*/  IMAD.U32 R3, RZ, RZ, UR24 ;  /* 0x00000018ff037e24 */ /* 0x000fe2000f8e00ff */
[----:B------:R-:W-:Y:S02]  /*3750*/  ULOP3.LUT UR24, UR5, 0xfffffffe, URZ, 0xc0, !UPT ;  /* 0xfffffffe05187892 */ /* 0x000fe4000f8ec0ff */
[----:B------:R-:W-:Y:S02]  /*3760*/  UIADD3 UR6, UPT, UPT, UR6, 0x50, URZ ;  /* 0x0000005006067890 */ /* 0x000fe4000fffe0ff */
[----:B------:R-:W-:Y:S01]  /*3770*/  UIADD3 UR19, UPT, UPT, UR19, 0x1, URZ ;  /* 0x0000000113137890 */ /* 0x000fe2000fffe0ff */
[----:B-1----:R-:W-:Y:S01]  /*3780*/  IMAD.U32 R0, RZ, RZ, UR15 ;  /* 0x0000000fff007e24 */ /* 0x002fe2000f8e00ff */
[----:B------:R-:W-:Y:S02]  /*3790*/  UIADD3 UR17, UPT, UPT, UR17, -0x1, URZ ;  /* 0xffffffff11117890 */ /* 0x000fe4000fffe0ff */
[----:B------:R-:W-:Y:S02]  /*37a0*/  ULOP3.LUT UR20, UR20, 0x1, URZ, 0x3c, !UPT ;  /* 0x0000000114147892 */ /* 0x000fe4000f8e3cff */
[----:B------:R-:W-:Y:S01]  /*37b0*/  @P0 PRMT R0, R3, 0x5410, R0 ;  /* 0x0000541003000816 */ /* 0x000fe20000000000 */
[----:B------:R-:W-:Y:S01]  /*37c0*/  UMOV UR31, 0x40004040 ;  /* 0x40004040001f7882 */ /* 0x000fe20000000000 */
[----:B------:R-:W-:Y:S01]  /*37d0*/  UMOV UR29, 0x80004020 ;  /* 0x80004020001d7882 */ /* 0x000fe20000000000 */
[----:B------:R-:W-:Y:S01]  /*37e0*/  UMOV UR35, 0x40004040 ;  /* 0x4000404000237882 */ /* 0x000fe20000000000 */
[----:B------:R-:W-:Y:S01]  /*37f0*/  @P0 R2UR UR15, R0 ;  /* 0x00000000000f02ca */ /* 0x000fe200000e0000 */
[----:B------:R3:W-:Y:S01]  /*3800*/  UTCHMMA gdesc[UR28], gdesc[UR30], tmem[UR8], tmem[UR24], idesc[UR25], UP2 ;  /* 0x00ff181e1c0075ea */ /* 0x0007e20009000008 */
[----:B------:R-:W-:Y:S01]  /*3810*/  UMOV UR33, 0x80004020 ;  /* 0x8000402000217882 */ /* 0x000fe20000000000 */
[----:B------:R-:W-:Y:S01]  /*3820*/  UMOV UR16, 0x1 ;  /* 0x0000000100107882 */ /* 0x000fe20000000000 */
[----:B------:R-:W-:Y:S09]  /*3830*/  UMOV UR36, UR21 ;  /* 0x0000001500247c82 */ /* 0x000ff20008000000 */
[----:B------:R3:W-:Y:S01]  /*3840*/  UTCHMMA gdesc[UR32], gdesc[UR34], tmem[UR8], tmem[UR14], idesc[UR15], UPT ;  /* 0x00ff0e22200075ea */ /* 0x0007e2000b800008 */
[----:B------:R3:W-:Y:S01]  /*3850*/  UTCBAR.MULTICAST [UR6], URZ, UR9 ;  /* 0x000000ff060073e9 */ /* 0x0007e20008000809 */
[----:B------:R-:W-:Y:S05]  /*3860*/  BRA.U UP1, `(.L_x_64) ;  /* 0xfffffffd01207547 */ /* 0x000fea000b83ffff */
.L_x_60:
[----:B------:R-:W-:Y:S01]  /*3870*/  UIADD3 UR22, UPT, UPT, UR22, 0x1, URZ ;  /* 0x0000000116167890 */ /* 0x000fe2000fffe0ff */
[C---:B------:R-:W-:Y:S01]  /*3880*/  ISETP.NE.AND P0, PT, R10.reuse, 0x2, PT ;  /* 0x000000020a00780c */ /* 0x040fe20003f05270 */
[----:B------:R-:W-:Y:S02]  /*3890*/  UIADD3 UR7, UPT, UPT, UR7, 0x110, URZ ;  /* 0x0000011007077890 */ /* 0x000fe4000fffe0ff */
[----:B------:R-:W-:Y:S01]  /*38a0*/  UISETP.NE.AND UP1, UPT, UR22, 0x2, UPT ;  /* 0x000000021600788c */ /* 0x000fe2000bf25270 */
[----:B-1----:R-:W-:Y:S02]  /*38b0*/  SEL R0, RZ, 0x1, P0 ;  /* 0x00000001ff007807 */ /* 0x002fe40000000000 */
[----:B------:R-:W-:Y:S01]  /*38c0*/  SEL R10, R10, RZ, P0 ;  /* 0x000000ff0a0a7207 */ /* 0x000fe20000000000 */
[----:B------:R-:W-:Y:S01]  /*38d0*/  USEL UR5, URZ, 0x1, UP1 ;  /* 0x00000001ff057887 */ /* 0x000fe20008800000 */
[----:B------:R-:W-:Y:S01]  /*38e0*/  LOP3.LUT R9, R9, R0, RZ, 0x3c, !PT ;  /* 0x0000000009097212 */ /* 0x000fe200078e3cff */
[----:B------:R-:W-:Y:S01]  /*38f0*/  USEL UR22, UR22, URZ, UP1 ;  /* 0x000000ff16167287 */ /* 0x000fe20008800000 */
[----:B------:R1:W-:Y:S03]  /*3900*/  UTCBAR [UR7], URZ ;  /* 0x000000ff070073e9 */ /* 0x0003e600080000ff */
[----:B------:R-:W-:Y:S01]  /*3910*/  LOP3.LUT R11, R11, UR5, RZ, 0x3c, !PT ;  /* 0x000000050b0b7c12 */ /* 0x000fe2000f8e3cff */
[----:B------:R-:W-:Y:S07]  /*3920*/  @P1 BRA `(.L_x_65) ;  /* 0xfffffff800641947 */ /* 0x000fee000383ffff */
[----:B------:R-:W4:Y:S01]  /*3930*/  S2UR UR5, SR_CgaCtaId ;  /* 0x00000000000579c3 */ /* 0x000f220000008800 */
[----:B------:R-:W-:Y:S01]  /*3940*/  ELECT P0, URZ, PT ;  /* 0x0000000000ff782f */ /* 0x000fe20003800000 */
[----:B------:R-:W-:Y:S01]  /*3950*/  IMAD.MOV.U32 R0, RZ, RZ, 0x1 ;  /* 0x00000001ff007424 */ /* 0x000fe200078e00ff */
[----:B------:R-:W-:Y:S01]  /*3960*/  UIADD3 UR4, UPT, UPT, UR4, 0x120, URZ ;  /* 0x0000012004047890 */ /* 0x000fe2000fffe0ff */
[----:B------:R-:W-:Y:S01]  /*3970*/  SHF.L.U32 R3, R11, 0x1f, RZ ;  /* 0x0000001f0b037819 */ /* 0x000fe200000006ff */
[----:B---3--:R-:W-:-:S03]  /*3980*/  UMOV UR6, 0x40 ;  /* 0x0000004000067882 */ /* 0x008fc60000000000 */
[----:B------:R-:W-:Y:S01]  /*3990*/  UVIRTCOUNT.DEALLOC.SMPOOL 0x80 ;  /* 0x000000800000784c */ /* 0x000fe20000000000 */
[----:B----4-:R-:W-:Y:S02]  /*39a0*/  ULEA UR5, UR5, UR6, 0x18 ;  /* 0x0000000605057291 */ /* 0x010fe4000f8ec0ff */
[----:B------:R-:W-:-:S07]  /*39b0*/  ULEA UR6, UR22, UR4, 0x3 ;  /* 0x0000000416067291 */ /* 0x000fce000f8e18ff */
[----:B------:R3:W-:Y:S02]  /*39c0*/  @P0 STS.U8 [UR5+0x1c], R0 ;  /* 0x00001c00ff000988 */ /* 0x0007e40008000005 */
[----:B------:R-:W4:Y:S02]  /*39d0*/  SYNCS.PHASECHK.TRANS64.TRYWAIT P0, [UR6], R3 ;  /* 0x00000003ff0075a7 */ /* 0x000f240008001106 */
[----:B---34-:R-:W-:Y:S05]  /*39e0*/  @!P0 BRA `(.L_x_66) ;  /* 0x0000005400f88947 */ /* 0x018fea0003800000 */
.L_x_166:
[----:B-1----:R-:W-:-:S04]  /*39f0*/  UIADD3 UR7, UPT, UPT, UR22, 0x1, URZ ;  /* 0x0000000116077890 */ /* 0x002fc8000fffe0ff */
[----:B------:R-:W-:-:S04]  /*3a00*/  UISETP.NE.AND UP0, UPT, UR7, 0x2, UPT ;  /* 0x000000020700788c */ /* 0x000fc8000bf05270 */
[----:B------:R-:W-:Y:S02]  /*3a10*/  USEL UR6, URZ, 0x1, UP0 ;  /* 0x00000001ff067887 */ /* 0x000fe40008000000 */
[----:B------:R-:W-:-:S04]  /*3a20*/  USEL UR7, UR7, URZ, UP0 ;  /* 0x000000ff07077287 */ /* 0x000fc80008000000 */
[----:B------:R-:W-:Y:S01]  /*3a30*/  ULEA UR7, UR7, UR4, 0x3 ;  /* 0x0000000407077291 */ /* 0x000fe2000f8e18ff */
[----:B---3--:R-:W-:-:S04]  /*3a40*/  LOP3.LUT R3, R11, UR6, RZ, 0x3c, !PT ;  /* 0x000000060b037c12 */ /* 0x008fc8000f8e3cff */
[----:B------:R-:W-:-:S04]  /*3a50*/  SHF.L.U32 R3, R3, 0x1f, RZ ;  /* 0x0000001f03037819 */ /* 0x000fc800000006ff */
[----:B------:R-:W1:Y:S02]  /*3a60*/  SYNCS.PHASECHK.TRANS64.TRYWAIT P0, [UR7], R3 ;  /* 0x00000003ff0075a7 */ /* 0x000e640008001107 */
[----:B-1----:R-:W-:Y:S05]  /*3a70*/  @!P0 BRA `(.L_x_67) ;  /* 0x0000005400ec8947 */ /* 0x002fea0003800000 */
.L_x_168:
[----:B------:R-:W-:Y:S01]  /*3a80*/  NOP ;  /* 0x0000000000007918 */ /* 0x000fe20000000000 */
[----:B-1----:R-:W1:Y:S01]  /*3a90*/  LDS R0, [UR5+0x14] ;  /* 0x00001405ff007984 */ /* 0x002e620008000800 */
[----:B------:R-:W-:Y:S01]  /*3aa0*/  ULOP3.LUT UR6, UR27, 0xffff, URZ, 0xc0, !UPT ;  /* 0x0000ffff1b067892 */ /* 0x000fe2000f8ec0ff */
[----:B------:R-:W-:Y:S01]  /*3ab0*/  UMOV UR8, 0xffff ;  /* 0x0000ffff00087882 */ /* 0x000fe20000000000 */
[----:B------:R-:W-:Y:S02]  /*3ac0*/  UMOV UR4, 0x1 ;  /* 0x0000000100047882 */ /* 0x000fe40000000000 */
[----:B------:R-:W-:-:S04]  /*3ad0*/  USHF.R.U32.HI UR6, URZ, 0x5, UR6 ;  /* 0x00000005ff067899 */ /* 0x000fc80008011606 */
[----:B------:R-:W-:Y:S02]  /*3ae0*/  USHF.L.U32 UR8, UR8, UR6, URZ ;  /* 0x0000000608087299 */ /* 0x000fe400080006ff */
[----:B------:R-:W-:-:S04]  /*3af0*/  USHF.L.U32 UR4, UR4, UR6, URZ ;  /* 0x0000000604047299 */ /* 0x000fc800080006ff */
[----:B-1----:R-:W-:-:S04]  /*3b00*/  LOP3.LUT R0, R0, UR8, RZ, 0xc0, !PT ;  /* 0x0000000800007c12 */ /* 0x002fc8000f8ec0ff */
[----:B------:R-:W-:-:S13]  /*3b10*/  ISETP.NE.AND P0, PT, R0, UR8, PT ;  /* 0x0000000800007c0c */ /* 0x000fda000bf05270 */
[----:B------:R-:W-:Y:S05]  /*3b20*/  @P0 BRA `(.L_x_68) ;  /* 0x0000000000580947 */ /* 0x000fea0003800000 */
[----:B------:R-:W1:Y:S02]  /*3b30*/  LDS R0, [UR5+0x18] ;  /* 0x00001805ff007984 */ /* 0x000e640008000800 */
[----:B-1----:R-:W-:-:S04]  /*3b40*/  LOP3.LUT R0, R0, UR4, RZ, 0xc0, !PT ;  /* 0x0000000400007c12 */ /* 0x002fc8000f8ec0ff */
[----:B------:R-:W-:-:S13]  /*3b50*/  ISETP.NE.AND P0, PT, R0, UR4, PT ;  /* 0x0000000400007c0c */ /* 0x000fda000bf05270 */
[----:B------:R-:W-:Y:S05]  /*3b60*/  @P0 BRA `(.L_x_69) ;  /* 0x00000000003c0947 */ /* 0x000fea0003800000 */
[----:B------:R-:W1:Y:S01]  /*3b70*/  S2R R2, SR_LANEID ;  /* 0x0000000000027919 */ /* 0x000e620000000000 */
[----:B------:R-:W-:Y:S01]  /*3b80*/  ULOP3.LUT UR8, URZ, UR8, URZ, 0x33, !UPT ;  /* 0x00000008ff087292 */ /* 0x000fe2000f8e33ff */
[----:B------:R-:W-:Y:S01]  /*3b90*/  LOP3.LUT R4, RZ, UR4, RZ, 0x33, !PT ;  /* 0x00000004ff047c12 */ /* 0x000fe2000f8e33ff */
[----:B------:R-:W-:Y:S02]  /*3ba0*/  VOTEU.ANY UR7, UPT, PT ;  /* 0x0000000000077886 */ /* 0x000fe400038e0100 */
[----:B------:R-:W-:Y:S01]  /*3bb0*/  UFLO.U32 UR7, UR7 ;  /* 0x00000007000772bd */ /* 0x000fe200080e0000 */
[----:B------:R-:W3:Y:S01]  /*3bc0*/  REDUX UR4, R4 ;  /* 0x00000000040473c4 */ /* 0x000ee20000000000 */
[----:B------:R-:W-:-:S06]  /*3bd0*/  IMAD.U32 R0, RZ, RZ, UR8 ;  /* 0x00000008ff007e24 */ /* 0x000fcc000f8e00ff */
[----:B------:R4:W-:Y:S01]  /*3be0*/  UTCATOMSWS.AND URZ, UR8 ;  /* 0x0000000800ff79e3 */ /* 0x0009e20008000000 */
[----:B------:R-:W2:Y:S01]  /*3bf0*/  REDUX UR6, R0 ;  /* 0x00000000000673c4 */ /* 0x000ea20000000000 */
[----:B-1----:R-:W-:Y:S01]  /*3c00*/  ISETP.EQ.U32.AND P0, PT, R2, UR7, PT ;  /* 0x0000000702007c0c */ /* 0x002fe2000bf02070 */
[----:B---3--:R-:W-:Y:S01]  /*3c10*/  IMAD.U32 R2, RZ, RZ, UR4 ;  /* 0x00000004ff027e24 */ /* 0x008fe2000f8e00ff */
[----:B--2---:R-:W-:-:S11]  /*3c20*/  MOV R3, UR6 ;  /* 0x0000000600037c02 */ /* 0x004fd60008000f00 */
[----:B------:R4:W-:Y:S04]  /*3c30*/  @P0 ATOMS.AND RZ, [UR5+0x14], R3 ;  /* 0x00001403ffff098c */ /* 0x0009e8000a800005 */
[----:B------:R4:W-:Y:S01]  /*3c40*/  @P0 ATOMS.AND RZ, [UR5+0x18], R2 ;  /* 0x00001802ffff098c */ /* 0x0009e2000a800005 */
[----:B------:R-:W-:Y:S05]  /*3c50*/  BRA `(.L_x_70) ;  /* 0x0000000000147947 */ /* 0x000fea0003800000 */
.L_x_69:
[----:B------:R-:W-:Y:S02]  /*3c60*/  MOV R2, 0x3c80 ;  /* 0x00003c8000027802 */ /* 0x000fe40000000f00 */
[----:B--2--5:R-:W-:Y:S05]  /*3c70*/  CALL.REL.NOINC `($__internal_0_$__cuda_sm10x_tcgen05_guardrail_trap_col_being_dealloced_not_returned_by_alloc) ;  /* 0x0000005800d47944 */ /* 0x024fea0003c00000 */
[----:B------:R-:W-:Y:S05]  /*3c80*/  BRA `(.L_x_70) ;  /* 0x0000000000087947 */ /* 0x000fea0003800000 */
.L_x_68:
[----:B------:R-:W-:Y:S02]  /*3c90*/  MOV R2, 0x3cb0 ;  /* 0x00003cb000027802 */ /* 0x000fe40000000f00 */
[----:B--2--5:R-:W-:Y:S05]  /*3ca0*/  CALL.REL.NOINC `($__internal_2_$__cuda_sm10x_tcgen05_guardrail_trap_unallocated_columns_being_dealloced) ;  /* 0x0000005800e07944 */ /* 0x024fea0003c00000 */
.L_x_70:
[----:B------:R-:W-:Y:S01]  /*3cb0*/  NOP ;  /* 0x0000000000007918 */ /* 0x000fe20000000000 */
[----:B----4-:R-:W-:Y:S05]  /*3cc0*/  EXIT ;  /* 0x000000000000794d */ /* 0x010fea0003800000 */
.L_x_53:
[----:B------:R-:W-:Y:S05]  /*3cd0*/  BRA.U !UP0, `(.L_x_71) ;  /* 0x0000001508547547 */ /* 0x000fea000b800000 */
[----:B------:R-:W1:Y:S01]  /*3ce0*/  LDC R0, c[0x0][0xd30] ;  /* 0x00034c00ff007b82 */ /* 0x000e620000000800 */
[----:B------:R-:W-:Y:S01]  /*3cf0*/  UMOV UR4, 0x400 ;  /* 0x0000040000047882 */ /* 0x000fe20000000000 */
[----:B------:R-:W-:Y:S01]  /*3d00*/  HFMA2 R34, -RZ, RZ, 0, 0 ;  /* 0x00000000ff227431 */ /* 0x000fe200000001ff */
[----:B------:R-:W-:Y:S01]  /*3d10*/  ULEA UR4, UR37, UR4, 0x18 ;  /* 0x0000000425047291 */ /* 0x000fe2000f8ec0ff */
[----:B------:R-:W-:Y:S01]  /*3d20*/  IMAD.MOV.U32 R37, RZ, RZ, 0x1 ;  /* 0x00000001ff257424 */ /* 0x000fe200078e00ff */
[----:B------:R-:W-:Y:S01]  /*3d30*/  UISETP.NE.AND UP0, UPT, UR8, 0x2, UPT ;  /* 0x000000020800788c */ /* 0x000fe2000bf05270 */
[----:B------:R-:W-:Y:S01]  /*3d40*/  IMAD.MOV.U32 R36, RZ, RZ, RZ ;  /* 0x000000ffff247224 */ /* 0x000fe200078e00ff */
[----:B------:R-:W-:Y:S01]  /*3d50*/  UIADD3 UR5, UPT, UPT, UR4, 0xb8, URZ ;  /* 0x000000b804057890 */ /* 0x000fe2000fffe0ff */
[----:B------:R-:W2:Y:S01]  /*3d60*/  LDC R27, c[0x0][0x370] ;  /* 0x0000dc00ff1b7b82 */ /* 0x000ea20000000800 */
[----:B-----5:R-:W-:Y:S01]  /*3d70*/  MOV R32, 0x2000 ;  /* 0x0000200000207802 */ /* 0x020fe20000000f00 */
[----:B------:R-:W-:-:S02]  /*3d80*/  UPLOP3.LUT UP1, UPT, UPT, UPT, UPT, 0x40, 0x4 ;  /* 0x000000000004789c */ /* 0x000fc40003f2e870 */
[----:B------:R-:W-:Y:S02]  /*3d90*/  USEL UR6, URZ, 0x1, UP0 ;  /* 0x00000001ff067887 */ /* 0x000fe40008000000 */
[----:B------:R-:W-:Y:S02]  /*3da0*/  UIADD3 UR57, UPT, UPT, UR4, 0xa0, URZ ;  /* 0x000000a004397890 */ /* 0x000fe4000fffe0ff */
[----:B------:R-:W4:Y:S01]  /*3db0*/  LDC R8, c[0x0][0xd0c] ;  /* 0x00034300ff087b82 */ /* 0x000f220000000800 */
[----:B------:R-:W-:Y:S02]  /*3dc0*/  UIADD3 UR49, UPT, UPT, UR4, 0xa8, URZ ;  /* 0x000000a804317890 */ /* 0x000fe4000fffe0ff */
[----:B------:R-:W-:Y:S02]  /*3dd0*/  UIADD3 UR41, UPT, UPT, UR4, 0xb0, URZ ;  /* 0x000000b004297890 */ /* 0x000fe4000fffe0ff */
[----:B------:R-:W-:-:S03]  /*3de0*/  UPRMT UR5, UR37, 0x654, UR5 ;  /* 0x0000065425057896 */ /* 0x000fc60008000005 */
[----:B------:R-:W2:Y:S01]  /*3df0*/  LDC R21, c[0x0][0xd20] ;  /* 0x00034800ff157b82 */ /* 0x000ea20000000800 */
[----:B-1----:R-:W-:-:S07]  /*3e00*/  ISETP.NE.AND P1, PT, R0, 0x1, PT ;  /* 0x000000010000780c */ /* 0x002fce0003f25270 */
[----:B------:R-:W1:Y:S08]  /*3e10*/  LDC.64 R38, c[0x0][0x348] ;  /* 0x0000d200ff267b82 */ /* 0x000e700000000a00 */
[----:B------:R-:W1:Y:S08]  /*3e20*/  LDC.64 R18, c[0x0][0xa88] ;  /* 0x0002a200ff127b82 */ /* 0x000e700000000a00 */
[----:B------:R-:W1:Y:S08]  /*3e30*/  LDC.64 R24, c[0x0][0xd10] ;  /* 0x00034400ff187b82 */ /* 0x000e700000000a00 */
[----:B------:R-:W1:Y:S08]  /*3e40*/  LDC.64 R6, c[0x0][0xd18] ;  /* 0x00034600ff067b82 */ /* 0x000e700000000a00 */
[----:B------:R-:W1:Y:S08]  /*3e50*/  LDC.64 R4, c[0x0][0xd28] ;  /* 0x00034a00ff047b82 */ /* 0x000e700000000a00 */
[----:B------:R-:W1:Y:S08]  /*3e60*/  LDC.64 R22, c[0x0][0xa90] ;  /* 0x0002a400ff167b82 */ /* 0x000e700000000a00 */
[----:B--2-4-:R-:W1:Y:S02]  /*3e70*/  LDC R26, c[0x0][0x374] ;  /* 0x0000dd00ff1a7b82 */ /* 0x014e640000000800 */
.L_x_82:
[----:B------:R-:W-:Y:S02]  /*3e80*/  LEA R0, R36, UR4, 0x3 ;  /* 0x0000000424007c11 */ /* 0x000fe4000f8e18ff */
[----:B------:R-:W-:Y:S02]  /*3e90*/  SHF.L.U32 R3, R34, 0x1f, RZ ;  /* 0x0000001f22037819 */ /* 0x000fe400000006ff */
[----:B------:R-:W-:Y:S02]  /*3ea0*/  LEA R28, R36, UR4, 0x4 ;  /* 0x00000004241c7c11 */ /* 0x000fe4000f8e20ff */
[----:B------:R-:W2:Y:S02]  /*3eb0*/  SYNCS.PHASECHK.TRANS64.TRYWAIT P0, [R0+URZ+0xf0], R3 ;  /* 0x0000f003000075a7 */ /* 0x000ea400080011ff */
[----:B--2-4-:R-:W-:Y:S05]  /*3ec0*/  @!P0 BRA `(.L_x_72) ;  /* 0x0000005000f08947 */ /* 0x014fea0003800000 */
.L_x_169:
[----:B---3--:R-:W-:Y:S01]  /*3ed0*/  ISETP.GE.AND P0, PT, R2, 0x1, PT ;  /* 0x000000010200780c */ /* 0x008fe20003f06270 */
[----:B------:R-:W3:Y:S01]  /*3ee0*/  LDS.128 R28, [R28+0x160] ;  /* 0x000160001c1c7984 */ /* 0x000ee20000000c00 */
[----:B--2---:R-:W-:Y:S01]  /*3ef0*/  VIADD R0, R0, 0x100 ;  /* 0x0000010000007836 */ /* 0x004fe20000000000 */
[----:B------:R-:W-:Y:S01]  /*3f00*/  @!PT LDS RZ, [RZ] ;  /* 0x00000000fffff984 */ /* 0x000fe20000000800 */
[----:B------:R-:W-:Y:S01]  /*3f10*/  @!PT LDS RZ, [RZ] ;  /* 0x00000000fffff984 */ /* 0x000fe20000000800 */
[----:B------:R-:W-:Y:S01]  /*3f20*/  @!PT LDS RZ, [RZ] ;  /* 0x00000000fffff984 */ /* 0x000fe20000000800 */
[----:B------:R-:W-:Y:S01]  /*3f30*/  @!PT LDS RZ, [RZ] ;  /* 0x00000000fffff984 */ /* 0x000fe20000000800 */
[----:B------:R2:W-:Y:S06]  /*3f40*/  MEMBAR.ALL.CTA ;  /* 0x0000000000007992 */ /* 0x0005ec0000008000 */
[----:B--2---:R-:W2:Y:S01]  /*3f50*/  FENCE.VIEW.ASYNC.S ;  /* 0x00000000000073c6 */ /* 0x004ea20000000000 */
[----:B------:R-:W-:Y:S04]  /*3f60*/  PRMT R0, RZ, 0x654, R0 ;  /* 0x00000654ff007816 */ /* 0x000fe80000000000 */
[----:B--2---:R2:W-:Y:S01]  /*3f70*/  SYNCS.ARRIVE.TRANS64.RED.A1T0 RZ, [R0+URZ], RZ ;  /* 0x000000ff00ff79a7 */ /* 0x0045e200081004ff */
[----:B---3--:R-:W-:Y:S11]  /*3f80*/  LOP3.LUT P3, RZ, R30, 0x1, RZ, 0xc0, !PT ;  /* 0x000000011eff7812 */ /* 0x008ff6000786c0ff */
[----:B------:R-:W-:Y:S02]  /*3f90*/  @!UPT UIADD3 URZ, UPT, UPT, URZ, URZ, URZ ;  /* 0x000000fffffff290 */ /* 0x000fe4000fffe0ff */
[----:B------:R-:W-:Y:S02]  /*3fa0*/  @P3 MOV R13, R28 ;  /* 0x0000001c000d3202 */ /* 0x000fe40000000f00 */
[----:B------:R-:W-:Y:S01]  /*3fb0*/  @P3 LOP3.LUT R10, R29, 0xffff, RZ, 0xc0, !PT ;  /* 0x0000ffff1d0a3812 */ /* 0x000fe200078ec0ff */
[----:B--2---:R-:W-:Y:S06]  /*3fc0*/  @!P0 BRA `(.L_x_73) ;  /* 0x0000000000a48947 */ /* 0x004fec0003800000 */
[----:B-1----:R-:W-:Y:S01]  /*3fd0*/  IMAD.HI.U32 R42, R26, R7, RZ ;  /* 0x000000071a2a7227 */ /* 0x002fe200078e00ff */
[----:B------:R-:W-:Y:S02]  /*3fe0*/  ISETP.NE.AND P0, PT, R6, 0x1, PT ;  /* 0x000000010600780c */ /* 0x000fe40003f05270 */
[----:B------:R-:W-:Y:S01]  /*3ff0*/  ISETP.NE.AND P2, PT, R2, 0x1, PT ;  /* 0x000000010200780c */ /* 0x000fe20003f45270 */
[-C--:B------:R-:W-:Y:S01]  /*4000*/  IMAD.HI.U32 R40, R27, R24.reuse, RZ ;  /* 0x000000181b287227 */ /* 0x080fe200078e00ff */
[----:B------:R-:W-:Y:S02]  /*4010*/  SHF.R.U32.HI R41, RZ, R21, R42 ;  /* 0x00000015ff297219 */ /* 0x000fe4000001162a */
[----:B------:R-:W-:Y:S01]  /*4020*/  ISETP.NE.AND P4, PT, R8, 0x1, PT ;  /* 0x000000010800780c */ /* 0x000fe20003f85270 */
[----:B------:R-:W-:Y:S01]  /*4030*/  IMAD.HI.U32 R46, R10, R7, RZ ;  /* 0x000000070a2e7227 */ /* 0x000fe200078e00ff */
[----:B------:R-:W-:Y:S02]  /*4040*/  SHF.R.U32.HI R40, RZ, R25, R40 ;  /* 0x00000019ff287219 */ /* 0x000fe40000011628 */
[----:B------:R-:W-:Y:S01]  /*4050*/  SEL R3, R26, R41, !P0 ;  /* 0x000000291a037207 */ /* 0x000fe20004000000 */
[----:B------:R-:W-:Y:S01]  /*4060*/  IMAD.HI.U32 R42, R13, R24, RZ ;  /* 0x000000180d2a7227 */ /* 0x000fe200078e00ff */
[----:B------:R-:W-:Y:S02]  /*4070*/  SEL R11, R27, R40, !P4 ;  /* 0x000000281b0b7207 */ /* 0x000fe40006000000 */
[----:B------:R-:W-:Y:S01]  /*4080*/  SHF.R.U32.HI R41, RZ, R21, R46 ;  /* 0x00000015ff297219 */ /* 0x000fe2000001162e */
[-C--:B------:R-:W-:Y:S01]  /*4090*/  IMAD.HI.U32 R44, R3, R4.reuse, RZ ;  /* 0x00000004032c7227 */ /* 0x080fe200078e00ff */
[----:B------:R-:W-:Y:S02]  /*40a0*/  SHF.R.U32.HI R42, RZ, R25, R42 ;  /* 0x00000019ff2a7219 */ /* 0x000fe4000001162a */
[----:B------:R-:W-:Y:S01]  /*40b0*/  SEL R9, R10, R41, !P0 ;  /* 0x000000290a097207 */ /* 0x000fe20004000000 */
[-C--:B------:R-:W-:Y:S01]  /*40c0*/  IMAD.HI.U32 R40, R11, R4.reuse, RZ ;  /* 0x000000040b287227 */ /* 0x080fe200078e00ff */
[-C--:B------:R-:W-:Y:S03]  /*40d0*/  @P2 SHF.R.U32.HI R3, RZ, R5.reuse, R44 ;  /* 0x00000005ff032219 */ /* 0x080fe6000001162c */
[----:B------:R-:W-:Y:S01]  /*40e0*/  IMAD.HI.U32 R16, R9, R4, RZ ;  /* 0x0000000409107227 */ /* 0x000fe200078e00ff */
[----:B------:R-:W-:Y:S03]  /*40f0*/  @P2 SHF.R.U32.HI R11, RZ, R5, R40 ;  /* 0x00000005ff0b2219 */ /* 0x000fe60000011628 */
[C---:B------:R-:W-:Y:S01]  /*4100*/  IMAD R12, R2.reuse, R3, RZ ;  /* 0x00000003020c7224 */ /* 0x040fe200078e02ff */
[----:B------:R-:W-:Y:S01]  /*4110*/  SEL R3, R13, R42, !P4 ;  /* 0x0000002a0d037207 */ /* 0x000fe20006000000 */
[C---:B------:R-:W-:Y:S01]  /*4120*/  IMAD R14, R2.reuse, R11, RZ ;  /* 0x0000000b020e7224 */ /* 0x040fe200078e02ff */
[----:B------:R-:W-:Y:S02]  /*4130*/  SHF.R.U32.HI R16, RZ, R5, R16 ;  /* 0x00000005ff107219 */ /* 0x000fe40000011610 */
[C---:B------:R-:W-:Y:S02]  /*4140*/  ISETP.GE.AND P0, PT, R9.reuse, R12, PT ;  /* 0x0000000c0900720c */ /* 0x040fe40003f06270 */
[----:B------:R-:W-:Y:S02]  /*4150*/  SEL R17, R9, R16, !P2 ;  /* 0x0000001009117207 */ /* 0x000fe40005000000 */
[C---:B------:R-:W-:Y:S03]  /*4160*/  ISETP.GE.OR P0, PT, R3.reuse, R14, P0 ;  /* 0x0000000e0300720c */ /* 0x040fe60000706670 */
[----:B------:R-:W-:Y:S04]  /*4170*/  IMAD.MOV R15, RZ, RZ, -R17 ;  /* 0x000000ffff0f7224 */ /* 0x000fe800078e0a11 */
[----:B------:R-:W-:Y:S06]  /*4180*/  IMAD R15, R2, R15, R9 ;  /* 0x0000000f020f7224 */ /* 0x000fec00078e0209 */
[C---:B------:R-:W-:Y:S05]  /*4190*/  @!P0 IMAD.HI.U32 R12, R3.reuse, R4, RZ ;  /* 0x00000004030c8227 */ /* 0x040fea00078e00ff */
[----:B------:R-:W-:Y:S04]  /*41a0*/  @!P0 SHF.R.U32.HI R12, RZ, R5, R12 ;  /* 0x00000005ff0c8219 */ /* 0x000fe8000001160c */
[----:B------:R-:W-:Y:S01]  /*41b0*/  @!P0 SEL R0, R3, R12, !P2 ;  /* 0x0000000c03008207 */ /* 0x000fe20005000000 */
[----:B------:R-:W-:Y:S03]  /*41c0*/  IMAD.MOV R12, RZ, RZ, -R3 ;  /* 0x000000ffff0c7224 */ /* 0x000fe600078e0a03 */
[----:B------:R-:W-:Y:S01]  /*41d0*/  @!P0 IADD3 R16, PT, PT, R17, -R0, RZ ;  /* 0x8000000011108210 */ /* 0x000fe20007ffe0ff */
[----:B------:R-:W-:Y:S01]  /*41e0*/  @!P0 IMAD R0, R11, R15, R0 ;  /* 0x0000000f0b008224 */ /* 0x000fe200078e0200 */
[----:B------:R-:W-:Y:S01]  /*41f0*/  IADD3 R11, PT, PT, -R9, RZ, RZ ;  /* 0x000000ff090b7210 */ /* 0x000fe20007ffe1ff */
[----:B------:R-:W-:Y:S02]  /*4200*/  IMAD R13, R8, R12, R13 ;  /* 0x0000000c080d7224 */ /* 0x000fe400078e020d */
[----:B------:R-:W-:Y:S02]  /*4210*/  @!P0 IMAD R9, R16, R2, R3 ;  /* 0x0000000210098224 */ /* 0x000fe400078e0203 */
[----:B------:R-:W-:Y:S02]  /*4220*/  @!P0 IMAD.MOV.U32 R3, RZ, RZ, R0 ;  /* 0x000000ffff038224 */ /* 0x000fe400078e0000 */
[----:B------:R-:W-:Y:S02]  /*4230*/  IMAD R10, R6, R11, R10 ;  /* 0x0000000b060a7224 */ /* 0x000fe400078e020a */
[----:B------:R-:W-:Y:S02]  /*4240*/  IMAD R13, R3, R8, R13 ;  /* 0x00000008030d7224 */ /* 0x000fe400078e020d */
[----:B------:R-:W-:Y:S02]  /*4250*/  IMAD R10, R9, R6, R10 ;  /* 0x00000006090a7224 */ /* 0x000fe400078e020a */
.L_x_73:
[----:B------:R-:W-:Y:S05]  /*4260*/  BRA.U UP1, `(.L_x_74) ;  /* 0x0000000101107547 */ /* 0x000fea000b800000 */
[----:B------:R-:W-:Y:S04]  /*4270*/  MOV R0, UR6 ;  /* 0x0000000600007c02 */ /* 0x000fe80008000f00 */
[----:B------:R-:W-:Y:S04]  /*4280*/  SHF.L.U32 R3, R0, 0x1f, RZ ;  /* 0x0000001f00037819 */ /* 0x000fe800000006ff */
[----:B------:R-:W2:Y:S02]  /*4290*/  SYNCS.PHASECHK.TRANS64.TRYWAIT P0, [UR4+0xe8], R3 ;  /* 0x0000e803ff0075a7 */ /* 0x000ea40008001104 */
[----:B--2---:R-:W-:Y:S05]  /*42a0*/  @!P0 BRA `(.L_x_75) ;  /* 0x00000050000c8947 */ /* 0x004fea0003800000 */
.L_x_74:
[----:B-1----:R-:W-:Y:S01]  /*42b0*/  ISETP.NE.U32.AND P0, PT, R22, RZ, PT ;  /* 0x000000ff1600720c */ /* 0x002fe20003f05070 */
[----:B------:R-:W-:Y:S01]  /*42c0*/  USHF.L.U32 UR58, UR11, 0x7, URZ ;  /* 0x000000070b3a7899 */ /* 0x000fe200080006ff */
[----:B------:R-:W-:Y:S02]  /*42d0*/  R2UR UR59, R20 ;  /* 0x00000000143b72ca */ /* 0x000fe400000e0000 */
[----:B------:R-:W-:Y:S02]  /*42e0*/  ISETP.NE.AND.EX P0, PT, R23, RZ, PT, P0 ;  /* 0x000000ff1700720c */ /* 0x000fe40003f05300 */
[----:B------:R-:W-:Y:S02]  /*42f0*/  ISETP.NE.U32.AND P2, PT, R22, RZ, PT ;  /* 0x000000ff1600720c */ /* 0x000fe40003f45070 */
[----:B------:R-:W-:Y:S02]  /*4300*/  SHF.L.U32 R11, R37, 0x1f, RZ ;  /* 0x0000001f250b7819 */ /* 0x000fe400000006ff */
[----:B------:R-:W-:Y:S05]  /*4310*/  ISETP.NE.AND.EX P2, PT, R23, RZ, PT, P2 ;  /* 0x000000ff1700720c */ /* 0x000fea0003f45320 */
[----:B------:R-:W-:Y:S02]  /*4320*/  USHF.L.U32 UR59, UR59, 0x6, URZ ;  /* 0x000000063b3b7899 */ /* 0x000fe400080006ff */
[----:B------:R-:W-:Y:S10]  /*4330*/  @!P0 BRA `(.L_x_76) ;  /* 0x00000000002c8947 */ /* 0x000ff40003800000 */
[----:B------:R-:W-:Y:S01]  /*4340*/  ISETP.NE.U32.AND P0, PT, R18, RZ, PT ;  /* 0x000000ff1200720c */ /* 0x000fe20003f05070 */
[----:B------:R-:W-:Y:S03]  /*4350*/  IMAD.MOV.U32 R63, RZ, RZ, 0x1 ;  /* 0x00000001ff3f7424 */ /* 0x000fe600078e00ff */
[----:B------:R-:W-:Y:S11]  /*4360*/  ISETP.NE.AND.EX P0, PT, R19, RZ, PT, P0 ;  /* 0x000000ff1300720c */ /* 0x000ff60003f05300 */
[----:B------:R-:W-:Y:S02]  /*4370*/  @!UPT UIADD3 URZ, UPT, UPT, URZ, URZ, URZ ;  /* 0x000000fffffff290 */ /* 0x000fe4000fffe0ff */
[----:B------:R-:W1:Y:S01]  /*4380*/  @P0 LDC.64 R14, c[0x0][0xa88] ;  /* 0x0002a200ff0e0b82 */ /* 0x000e620000000a00 */
[----:B--2---:R-:W-:Y:S04]  /*4390*/  @P0 IMAD R0, R22, UR36, RZ ;  /* 0x0000002416000c24 */ /* 0x004fe8000f8e02ff */
[----:B-1----:R-:W-:Y:S04]  /*43a0*/  @P0 IMAD.WIDE R14, R0, 0x4, R14 ;  /* 0x00000004000e0825 */ /* 0x002fe800078e020e */
[----:B------:R-:W-:Y:S01]  /*43b0*/  HFMA2 R0, -RZ, RZ, 0, 5.9604644775390625e-08 ;  /* 0x00000001ff007431 */ /* 0x000fe200000001ff */
[----:B------:R1:W5:Y:S04]  /*43c0*/  @P0 LDG.E R35, desc[UR38][R14.64] ;  /* 0x000000260e230981 */ /* 0x000368000c1e1900 */
[----:B------:R-:W-:Y:S01]  /*43d0*/  @!P0 PRMT R63, R0, 0x7610, R63 ;  /* 0x00007610003f8816 */ /* 0x000fe2000000003f */
[----:B-1----:R-:W3:Y:S06]  /*43e0*/  @!P0 LDC R35, c[0x0][0xa80] ;  /* 0x0002a000ff238b82 */ /* 0x002eec0000000800 */
.L_x_76:
[----:B---3-5:R-:W-:Y:S01]  /*43f0*/  @!P2 FSETP.EQ.AND P0, PT, R35, RZ, PT ;  /* 0x000000ff2300a20b */ /* 0x028fe20003f02000 */
[----:B------:R-:W-:Y:S01]  /*4400*/  @!UPT UIADD3 URZ, UPT, UPT, URZ, URZ, URZ ;  /* 0x000000fffffff290 */ /* 0x000fe2000fffe0ff */
[----:B------:R-:W-:Y:S11]  /*4410*/  @!P2 BRA `(.L_x_77) ;  /* 0x000000000018a947 */ /* 0x000ff60003800000 */
[----:B------:R-:W-:Y:S02]  /*4420*/  LOP3.LUT P2, RZ, R63, 0xff, RZ, 0xc0, !PT ;  /* 0x000000ff3fff7812 */ /* 0x000fe4000784c0ff */
[----:B------:R-:W-:Y:S04]  /*4430*/  ISETP.NE.U32.AND P0, PT, R18, RZ, PT ;  /* 0x000000ff1200720c */ /* 0x000fe80003f05070 */
[----:B------:R-:W-:Y:S04]  /*4440*/  ISETP.NE.AND.EX P0, PT, R19, RZ, PT, P0 ;  /* 0x000000ff1300720c */ /* 0x000fe80003f05300 */
[----:B------:R-:W-:Y:S03]  /*4450*/  PLOP3.LUT P0, PT, P0, PT, PT, 0x8, 0x80 ;  /* 0x000000000080781c */ /* 0x000fe6000070e170 */
[----:B------:R-:W-:Y:S11]  /*4460*/  @P2 FSETP.EQ.AND P0, PT, R35, RZ, PT ;  /* 0x000000ff2300220b */ /* 0x000ff60003f02000 */
[----:B------:R-:W-:Y:S02]  /*4470*/  @!UPT UIADD3 URZ, UPT, UPT, URZ, URZ, URZ ;  /* 0x000000fffffff290 */ /* 0x000fe4000fffe0ff */
.L_x_77:
[----:B------:R-:W1:Y:S01]  /*4480*/  SYNCS.PHASECHK.TRANS64.TRYWAIT P2, [UR4+0xc0], R11 ;  /* 0x0000c00bff0075a7 */ /* 0x000e620008041104 */
[----:B------:R-:W-:Y:S04]  /*4490*/  ELECT P4, URZ, PT ;  /* 0x0000000000ff782f */ /* 0x000fe80003880000 */
[----:B------:R-:W-:Y:S11]  /*44a0*/  PLOP3.LUT P4, PT, P0, P4, PT, 0xf2, 0x2f ;  /* 0x00000000002f781c */ /* 0x000ff60000789e72 */
[----:B------:R-:W-:Y:S02]  /*44b0*/  @!UPT UIADD3 URZ, UPT, UPT, URZ, URZ, URZ ;  /* 0x000000fffffff290 */ /* 0x000fe4000fffe0ff */
[----:B------:R-:W-:Y:S05]  /*44c0*/  @!P4 IADD3 R9, P0, PT, R38, 0x780, RZ ;  /* 0x000007802609c810 */ /* 0x000fea0007f1e0ff */
[----:B--2---:R-:W-:Y:S01]  /*44d0*/  @!P4 IMAD.X R3, RZ, RZ, R39, P0 ;  /* 0x000000ffff03c224 */ /* 0x004fe200000e0627 */
[----:B-1----:R-:W-:Y:S07]  /*44e0*/  @!P2 BRA `(.L_x_78) ;  /* 0x0000004c0094a947 */ /* 0x002fee0003800000 */
.L_x_172:
[----:B------:R-:W-:Y:S01]  /*44f0*/  @!P4 R2UR UR8, R9 ;  /* 0x000000000908c2ca */ /* 0x000fe200000e0000 */
[----:B------:R-:W-:Y:S01]  /*4500*/  VOTEU.ALL UP3, P4 ;  /* 0x0000000000ff7886 */ /* 0x000fe20002060000 */
[----:B------:R-:W-:Y:S01]  /*4510*/  @!P4 R2UR UR7, R3 ;  /* 0x000000000307c2ca */ /* 0x000fe200000e0000 */
[----:B------:R-:W-:Y:S01]  /*4520*/  VOTEU.ALL UP2, P4 ;  /* 0x0000000000ff7886 */ /* 0x000fe20002040000 */
[----:B------:R-:W-:Y:S01]  /*4530*/  UMOV UR14, 0x0 ;  /* 0x00000000000e7882 */ /* 0x000fe20000000000 */
[----:B------:R-:W-:Y:S01]  /*4540*/  UMOV UR15, 0x10000000 ;  /* 0x10000000000f7882 */ /* 0x000fe20000000000 */
[----:B------:R-:W-:Y:S01]  /*4550*/  @!UP3 UIADD3 UR56, UPT, UPT, UR4, 0x200, URZ ;  /* 0x000002000438b890 */ /* 0x000fe2000fffe0ff */
[----:B-1----:R-:W-:Y:S01]  /*4560*/  @!P4 IMAD.MOV.U32 R0, RZ, RZ, 0x2000 ;  /* 0x00002000ff00c424 */ /* 0x002fe200078e00ff */
[----:B------:R-:W-:Y:S01]  /*4570*/  UMOV UR60, UR36 ;  /* 0x00000024003c7c82 */ /* 0x000fe20008000000 */
[----:B------:R-:W-:Y:S01]  /*4580*/  @!UP3 UIADD3 UR26, UPT, UPT, UR58, 0x20, URZ ;  /* 0x000000203a1ab890 */ /* 0x000fe2000fffe0ff */
[----:B------:R-:W-:Y:S01]  /*4590*/  @!P4 IADD3 R9, P0, PT, R38, 0x780, RZ ;  /* 0x000007802609c810 */ /* 0x000fe20007f1e0ff */
[----:B------:R-:W-:Y:S02]  /*45a0*/  @!UP3 UIADD3 UR24, UPT, UPT, UR4, 0xa00, URZ ;  /* 0x00000a000418b890 */ /* 0x000fe4000fffe0ff */
[----:B------:R-:W-:Y:S01]  /*45b0*/  IMAD.U32 R14, RZ, RZ, UR8 ;  /* 0x00000008ff0e7e24 */ /* 0x000fe2000f8e00ff */
[----:B------:R-:W-:Y:S01]  /*45c0*/  VOTEU.ALL UP1, P4 ;  /* 0x0000000000ff7886 */ /* 0x000fe20002020000 */
[----:B------:R-:W-:Y:S01]  /*45d0*/  IMAD.U32 R15, RZ, RZ, UR7 ;  /* 0x00000007ff0f7e24 */ /* 0x000fe2000f8e00ff */
[----:B------:R-:W-:Y:S01]  /*45e0*/  UMOV UR25, UR57 ;  /* 0x0000003900197c82 */ /* 0x000fe20008000000 */
[----:B------:R-:W-:Y:S01]  /*45f0*/  UMOV UR27, UR59 ;  /* 0x0000003b001b7c82 */ /* 0x000fe20008000000 */
[----:B------:R-:W-:Y:S01]  /*4600*/  @!P4 R2UR UR22, R14 ;  /* 0x000000000e16c2ca */ /* 0x000fe200000e0000 */
[----:B------:R-:W-:Y:S01]  /*4610*/  UMOV UR28, UR36 ;  /* 0x00000024001c7c82 */ /* 0x000fe20008000000 */
[----:B------:R-:W-:Y:S01]  /*4620*/  @!P4 R2UR UR23, R15 ;  /* 0x000000000f17c2ca */ /* 0x000fe200000e0000 */
[----:B------:R-:W-:Y:S01]  /*4630*/  @!UP3 UIADD3 UR18, UPT, UPT, UR58, 0x40, URZ ;  /* 0x000000403a12b890 */ /* 0x000fe2000fffe0ff */
[----:B------:R-:W-:Y:S01]  /*4640*/  @!P4 IMAD.X R3, RZ, RZ, R39, P0 ;  /* 0x000000ffff03c224 */ /* 0x000fe200000e0627 */
[----:B------:R-:W-:Y:S01]  /*4650*/  @!UP3 UIADD3 UR16, UPT, UPT, UR4, 0x1200, URZ ;  /* 0x000012000410b890 */ /* 0x000fe2000fffe0ff */
[----:B------:R-:W-:Y:S01]  /*4660*/  VOTEU.ALL UP0, P4 ;  /* 0x0000000000ff7886 */ /* 0x000fe20002000000 */
[----:B------:R-:W-:Y:S01]  /*4670*/  UMOV UR17, UR57 ;  /* 0x0000003900117c82 */ /* 0x000fe20008000000 */
[----:B------:R-:W-:Y:S01]  /*4680*/  UMOV UR19, UR59 ;  /* 0x0000003b00137c82 */ /* 0x000fe20008000000 */
[----:B------:R-:W-:Y:S01]  /*4690*/  UMOV UR20, UR36 ;  /* 0x0000002400147c82 */ /* 0x000fe20008000000 */
[----:B------:R-:W-:Y:S02]  /*46a0*/  @!UP3 UIADD3 UR10, UPT, UPT, UR58, 0x60, URZ ;  /* 0x000000603a0ab890 */ /* 0x000fe4000fffe0ff */
[----:B------:R-:W-:Y:S03]  /*46b0*/  @!UP3 UIADD3 UR8, UPT, UPT, UR4, 0x1a00, URZ ;  /* 0x00001a000408b890 */ /* 0x000fe6000fffe0ff */
[----:B------:R1:W-:Y:S01]  /*46c0*/  @!UP2 UTMALDG.3D [UR56], [UR22], desc[UR14] ;  /* 0x00000e381600a5b4 */ /* 0x0003e20008011000 */
[----:B------:R-:W-:Y:S01]  /*46d0*/  UMOV UR9, UR57 ;  /* 0x0000003900097c82 */ /* 0x000fe20008000000 */
[----:B------:R-:W-:Y:S01]  /*46e0*/  UMOV UR11, UR59 ;  /* 0x0000003b000b7c82 */ /* 0x000fe20008000000 */
[----:B------:R-:W-:Y:S01]  /*46f0*/  UMOV UR12, UR36 ;  /* 0x00000024000c7c82 */ /* 0x000fe20008000000 */
[----:B------:R-:W-:Y:S01]  /*4700*/  UPRMT UR7, UR37, 0x654, UR57 ;  /* 0x0000065425077896 */ /* 0x000fe20008000039 */
[----:B------:R1:W-:Y:S01]  /*4710*/  @!UP1 UTMALDG.3D [UR24], [UR22], desc[UR14] ;  /* 0x00000e18160095b4 */ /* 0x0003e20008011000 */
[----:B------:R-:W-:Y:S01]  /*4720*/  VOTEU.ALL UP1, P4 ;  /* 0x0000000000ff7886 */ /* 0x000fe20002020000 */
[----:B------:R1:W-:Y:S04]  /*4730*/  @!UP0 UTMALDG.3D [UR16], [UR22], desc[UR14] ;  /* 0x00000e10160085b4 */ /* 0x0003e80008011000 */
[----:B------:R1:W-:Y:S01]  /*4740*/  @!UP1 UTMALDG.3D [UR8], [UR22], desc[UR14] ;  /* 0x00000e08160095b4 */ /* 0x0003e20008011000 */
[----:B------:R1:W-:Y:S01]  /*4750*/  @!P4 SYNCS.ARRIVE.TRANS64.RED.A0TR RZ, [UR4+0xa0], R0 ;  /* 0x0000a000ffffc9a7 */ /* 0x0003e20008300404 */
[----:B------:R-:W-:Y:S01]  /*4760*/  SYNCS.ARRIVE.TRANS64.RED.A1T0 RZ, [UR7], RZ ;  /* 0x000000ffffff79a7 */ /* 0x000fe20008100407 */
[----:B------:R-:W2:Y:S02]  /*4770*/  SYNCS.PHASECHK.TRANS64.TRYWAIT P2, [UR4+0xc8], R11 ;  /* 0x0000c80bff0075a7 */ /* 0x000ea40008041104 */
[----:B-12---:R-:W-:Y:S05]  /*4780*/  @!P2 BRA `(.L_x_79) ;  /* 0x0000004c0004a947 */ /* 0x006fea0003800000 */
.L_x_174:
        /* <DEDUP_REMOVED lines=8> */
[----:B------:R-:W-:Y:S01]  /*4810*/  @!UP3 UIADD3 UR48, UPT, UPT, UR4, 0x2200, URZ ;  /* 0x000022000430b890 */ /* 0x000fe2000fffe0ff */
[----:B------:R-:W-:Y:S01]  /*4820*/  @!P4 IADD3 R40, P0, PT, R38, 0x780, RZ ;  /* 0x000007802628c810 */ /* 0x000fe20007f1e0ff */
[----:B------:R-:W-:Y:S01]  /*4830*/  UMOV UR50, UR58 ;  /* 0x0000003a00327c82 */ /* 0x000fe20008000000 */
[----:B------:R-:W-:Y:S01]  /*4840*/  UMOV UR52, UR36 ;  /* 0x0000002400347c82 */ /* 0x000fe20008000000 */
[----:B------:R-:W-:Y:S01]  /*4850*/  @!UP3 UIADD3 UR26, UPT, UPT, UR58, 0x20, URZ ;  /* 0x000000203a1ab890 */ /* 0x000fe2000fffe0ff */
[----:B------:R-:W-:Y:S01]  /*4860*/  IMAD.U32 R14, RZ, RZ, UR8 ;  /* 0x00000008ff0e7e24 */ /* 0x000fe2000f8e00ff */
[----:B------:R-:W-:Y:S01]  /*4870*/  @!UP3 UIADD3 UR24, UPT, UPT, UR4, 0x2a00, URZ ;  /* 0x00002a000418b890 */ /* 0x000fe2000fffe0ff */
[----:B------:R-:W-:Y:S01]  /*4880*/  IMAD.U32 R15, RZ, RZ, UR7 ;  /* 0x00000007ff0f7e24 */ /* 0x000fe2000f8e00ff */
[----:B------:R-:W-:Y:S01]  /*4890*/  VOTEU.ALL UP1, P4 ;  /* 0x0000000000ff7886 */ /* 0x000fe20002020000 */
[----:B------:R-:W-:Y:S01]  /*48a0*/  UMOV UR25, UR49 ;  /* 0x0000003100197c82 */ /* 0x000fe20008000000 */
[----:B------:R-:W-:Y:S01]  /*48b0*/  @!P4 R2UR UR22, R14 ;  /* 0x000000000e16c2ca */ /* 0x000fe200000e0000 */
[----:B------:R-:W-:Y:S01]  /*48c0*/  UMOV UR28, UR36 ;  /* 0x00000024001c7c82 */ /* 0x000fe20008000000 */
[----:B------:R-:W-:Y:S01]  /*48d0*/  @!P4 R2UR UR23, R15 ;  /* 0x000000000f17c2ca */ /* 0x000fe200000e0000 */
[----:B------:R-:W-:Y:S01]  /*48e0*/  UMOV UR27, UR51 ;  /* 0x00000033001b7c82 */ /* 0x000fe20008000000 */
        /* <DEDUP_REMOVED lines=8> */
[----:B------:R-:W-:Y:S02]  /*4970*/  @!UP3 UIADD3 UR8, UPT, UPT, UR4, 0x3a00, URZ ;  /* 0x00003a000408b890 */ /* 0x000fe4000fffe0ff */
        /* <DEDUP_REMOVED lines=13> */
.L_x_176:
[----:B------:R-:W2:Y:S01]  /*4a50*/  LDC.64 R16, c[0x0][0xd10] ;  /* 0x00034400ff107b82 */ /* 0x000ea20000000a00 */
[----:B------:R-:W-:Y:S01]  /*4a60*/  @!P4 R2UR UR8, R40 ;  /* 0x000000002808c2ca */ /* 0x000fe200000e0000 */
[----:B------:R-:W-:Y:S01]  /*4a70*/  VOTEU.ALL UP3, P4 ;  /* 0x0000000000ff7886 */ /* 0x000fe20002060000 */
[----:B------:R-:W-:Y:S01]  /*4a80*/  @!P4 R2UR UR7, R20 ;  /* 0x000000001407c2ca */ /* 0x000fe200000e0000 */
[----:B------:R-:W-:Y:S01]  /*4a90*/  VOTEU.ALL UP2, P4 ;  /* 0x0000000000ff7886 */ /* 0x000fe20002040000 */
[----:B------:R-:W-:Y:S03]  /*4aa0*/  UMOV UR14, 0x0 ;  /* 0x00000000000e7882 */ /* 0x000fe60000000000 */
[----:B------:R-:W3:Y:S01]  /*4ab0*/  LDC.64 R14, c[0x0][0xd18] ;  /* 0x00034600ff0e7b82 */ /* 0x000ee20000000a00 */
[----:B------:R-:W-:Y:S01]  /*4ac0*/  @!UP3 UIADD3 UR43, UPT, UPT, UR59, 0x20, URZ ;  /* 0x000000203b2bb890 */ /* 0x000fe2000fffe0ff */
[----:B------:R-:W-:Y:S01]  /*4ad0*/  @!P4 IMAD.MOV.U32 R20, RZ, RZ, 0x2000 ;  /* 0x00002000ff14c424 */ /* 0x000fe200078e00ff */
[----:B------:R-:W-:Y:S01]  /*4ae0*/  @!UP3 UIADD3 UR40, UPT, UPT, UR4, 0x4200, URZ ;  /* 0x000042000428b890 */ /* 0x000fe2000fffe0ff */
[----:B------:R-:W-:Y:S01]  /*4af0*/  @P3 SHF.R.U32.HI R33, RZ, 0x10, R29 ;  /* 0x00000010ff213819 */ /* 0x000fe2000001161d */
[----:B------:R-:W-:Y:S03]  /*4b00*/  UMOV UR15, 0x10000000 ;  /* 0x10000000000f7882 */ /* 0x000fe60000000000 */
[----:B-1----:R-:W1:Y:S01]  /*4b10*/  @!P1 LDC R0, c[0x0][0xd20] ;  /* 0x00034800ff009b82 */ /* 0x002e620000000800 */
[----:B------:R-:W-:Y:S01]  /*4b20*/  UMOV UR42, UR58 ;  /* 0x0000003a002a7c82 */ /* 0x000fe20008000000 */
[----:B------:R-:W-:Y:S01]  /*4b30*/  IMAD.U32 R40, RZ, RZ, UR8 ;  /* 0x00000008ff287e24 */ /* 0x000fe2000f8e00ff */
[----:B------:R-:W-:Y:S05]  /*4b40*/  UMOV UR44, UR36 ;  /* 0x00000024002c7c82 */ /* 0x000fea0008000000 */
[----:B------:R-:W4:Y:S01]  /*4b50*/  @!P1 LDC R3, c[0x0][0xd0c] ;  /* 0x00034300ff039b82 */ /* 0x000f220000000800 */
[----:B------:R-:W-:Y:S01]  /*4b60*/  IMAD.U32 R41, RZ, RZ, UR7 ;  /* 0x00000007ff297e24 */ /* 0x000fe2000f8e00ff */
[----:B------:R-:W-:Y:S01]  /*4b70*/  @!UP3 UIADD3 UR26, UPT, UPT, UR58, 0x20, URZ ;  /* 0x000000203a1ab890 */ /* 0x000fe2000fffe0ff */
[----:B------:R-:W-:Y:S01]  /*4b80*/  @!P4 R2UR UR22, R40 ;  /* 0x000000002816c2ca */ /* 0x000fe200000e0000 */
[----:B------:R-:W-:Y:S01]  /*4b90*/  @!UP3 UIADD3 UR24, UPT, UPT, UR4, 0x4a00, URZ ;  /* 0x00004a000418b890 */ /* 0x000fe2000fffe0ff */
[----:B------:R-:W-:Y:S01]  /*4ba0*/  VIADD R36, R36, 0x1 ;  /* 0x0000000124247836 */ /* 0x000fe20000000000 */
[----:B------:R-:W-:Y:S01]  /*4bb0*/  @!P4 R2UR UR23, R41 ;  /* 0x000000002917c2ca */ /* 0x000fe200000e0000 */
[----:B------:R-:W-:Y:S01]  /*4bc0*/  VOTEU.ALL UP1, P4 ;  /* 0x0000000000ff7886 */ /* 0x000fe20002020000 */
[----:B------:R-:W-:Y:S01]  /*4bd0*/  UMOV UR25, UR41 ;  /* 0x0000002900197c82 */ /* 0x000fe20008000000 */
[----:B------:R-:W-:Y:S01]  /*4be0*/  UMOV UR28, UR36 ;  /* 0x00000024001c7c82 */ /* 0x000fe20008000000 */
[----:B------:R-:W-:Y:S01]  /*4bf0*/  UMOV UR27, UR43 ;  /* 0x0000002b001b7c82 */ /* 0x000fe20008000000 */
[----:B------:R-:W-:Y:S02]  /*4c00*/  @!UP3 UIADD3 UR18, UPT, UPT, UR58, 0x40, URZ ;  /* 0x000000403a12b890 */ /* 0x000fe4000fffe0ff */
[----:B------:R-:W-:Y:S01]  /*4c10*/  @!UP3 UIADD3 UR16, UPT, UPT, UR4, 0x5200, URZ ;  /* 0x000052000410b890 */ /* 0x000fe2000fffe0ff */
[----:B------:R-:W-:Y:S01]  /*4c20*/  VOTEU.ALL UP0, P4 ;  /* 0x0000000000ff7886 */ /* 0x000fe20002000000 */
[----:B------:R-:W-:Y:S01]  /*4c30*/  UMOV UR17, UR41 ;  /* 0x0000002900117c82 */ /* 0x000fe20008000000 */
[----:B------:R-:W-:Y:S01]  /*4c40*/  UMOV UR20, UR36 ;  /* 0x0000002400147c82 */ /* 0x000fe20008000000 */
[----:B------:R-:W-:Y:S02]  /*4c50*/  UMOV UR19, UR43 ;  /* 0x0000002b00137c82 */ /* 0x000fe40008000000 */
[----:B------:R1:W-:Y:S01]  /*4c60*/  @!UP2 UTMALDG.3D [UR40], [UR22], desc[UR14] ;  /* 0x00000e281600a5b4 */ /* 0x0003e20008011000 */
[----:B------:R-:W-:Y:S02]  /*4c70*/  @!UP3 UIADD3 UR10, UPT, UPT, UR58, 0x60, URZ ;  /* 0x000000603a0ab890 */ /* 0x000fe4000fffe0ff */
[----:B------:R-:W-:Y:S01]  /*4c80*/  @!UP3 UIADD3 UR8, UPT, UPT, UR4, 0x5a00, URZ ;  /* 0x00005a000408b890 */ /* 0x000fe2000fffe0ff */
[----:B------:R-:W-:Y:S01]  /*4c90*/  UMOV UR9, UR41 ;  /* 0x0000002900097c82 */ /* 0x000fe20008000000 */
[----:B------:R-:W-:Y:S01]  /*4ca0*/  UMOV UR12, UR36 ;  /* 0x00000024000c7c82 */ /* 0x000fe20008000000 */
[----:B------:R-:W-:Y:S01]  /*4cb0*/  UMOV UR11, UR43 ;  /* 0x0000002b000b7c82 */ /* 0x000fe20008000000 */
[----:B------:R1:W-:Y:S01]  /*4cc0*/  @!UP1 UTMALDG.3D [UR24], [UR22], desc[UR14] ;  /* 0x00000e18160095b4 */ /* 0x0003e20008011000 */
[----:B------:R-:W-:Y:S01]  /*4cd0*/  VOTEU.ALL UP1, P4 ;  /* 0x0000000000ff7886 */ /* 0x000fe20002020000 */
[----:B------:R-:W-:Y:S01]  /*4ce0*/  UPRMT UR7, UR37, 0x654, UR41 ;  /* 0x0000065425077896 */ /* 0x000fe20008000029 */
[----:B--2---:R-:W-:Y:S01]  /*4cf0*/  @!P1 IMAD.HI.U32 R12, R13, R16, RZ ;  /* 0x000000100d0c9227 */ /* 0x004fe200078e00ff */
[----:B---3--:R-:W-:Y:S02]  /*4d00*/  @!P1 ISETP.NE.AND P0, PT, R14, 0x1, PT ;  /* 0x000000010e00980c */ /* 0x008fe40003f05270 */
[----:B----4-:R-:W-:Y:S01]  /*4d10*/  @!P1 ISETP.NE.AND P2, PT, R3, 0x1, PT ;  /* 0x000000010300980c */ /* 0x010fe20003f45270 */
[C---:B------:R-:W-:Y:S01]  /*4d20*/  @!P1 IMAD.HI.U32 R9, R10.reuse, R15, RZ ;  /* 0x0000000f0a099227 */ /* 0x040fe200078e00ff */
[----:B------:R2:W-:Y:S02]  /*4d30*/  @!UP0 UTMALDG.3D [UR16], [UR22], desc[UR14] ;  /* 0x00000e10160085b4 */ /* 0x0005e40008011000 */
[----:B------:R-:W-:Y:S02]  /*4d40*/  @!P1 SHF.R.U32.HI R12, RZ, R17, R12 ;  /* 0x00000011ff0c9219 */ /* 0x000fe4000001160c */
[----:B-1----:R-:W-:Y:S02]  /*4d50*/  @!P1 SHF.R.U32.HI R9, RZ, R0, R9 ;  /* 0x00000000ff099219 */ /* 0x002fe40000011609 */
[----:B------:R-:W-:Y:S01]  /*4d60*/  @!P1 SEL R12, R13, R12, !P2 ;  /* 0x0000000c0d0c9207 */ /* 0x000fe20005000000 */
[----:B------:R2:W-:Y:S01]  /*4d70*/  @!UP1 UTMALDG.3D [UR8], [UR22], desc[UR14] ;  /* 0x00000e08160095b4 */ /* 0x0005e20008011000 */
[----:B------:R2:W-:Y:S01]  /*4d80*/  @!P4 SYNCS.ARRIVE.TRANS64.RED.A0TR RZ, [UR4+0xb0], R20 ;  /* 0x0000b014ffffc9a7 */ /* 0x0005e20008300404 */
[----:B------:R-:W-:Y:S05]  /*4d90*/  @!P1 SEL R9, R10, R9, !P0 ;  /* 0x000000090a099207 */ /* 0x000fea0004000000 */
[----:B------:R-:W-:Y:S02]  /*4da0*/  @!P1 IMAD.IADD R0, R9, 0x1, -R12 ;  /* 0x0000000109009824 */ /* 0x000fe400078e0a0c */
[----:B------:R-:W-:Y:S02]  /*4db0*/  @!P1 IMAD.IADD R9, R12, 0x1, -R9 ;  /* 0x000000010c099824 */ /* 0x000fe400078e0a09 */
[----:B------:R-:W-:Y:S02]  /*4dc0*/  @!P1 IMAD R13, R0, R3, R13 ;  /* 0x00000003000d9224 */ /* 0x000fe400078e020d */
[----:B------:R-:W-:Y:S01]  /*4dd0*/  @!P1 IMAD R10, R9, R14, R10 ;  /* 0x0000000e090a9224 */ /* 0x000fe200078e020a */
[----:B------:R-:W-:Y:S01]  /*4de0*/  SYNCS.ARRIVE.TRANS64.RED.A1T0 RZ, [UR7], RZ ;  /* 0x000000ffffff79a7 */ /* 0x000fe20008100407 */
[----:B------:R-:W1:Y:S02]  /*4df0*/  SYNCS.PHASECHK.TRANS64.TRYWAIT P5, [UR4+0xd8], R11 ;  /* 0x0000d80bff0075a7 */ /* 0x000e6400080a1104 */
[----:B-12---:R-:W-:Y:S05]  /*4e00*/  @!P5 BRA `(.L_x_81) ;  /* 0x000000440094d947 */ /* 0x006fea0003800000 */
.L_x_178:
[----:B------:R-:W-:Y:S01]  /*4e10*/  @!P4 IADD3 R3, P0, PT, R38, 0x780, RZ ;  /* 0x000007802603c810 */ /* 0x000fe20007f1e0ff */
[----:B------:R-:W-:Y:S01]  /*4e20*/  VOTEU.ALL UP2, P4 ;  /* 0x0000000000ff7886 */ /* 0x000fe20002040000 */
[----:B------:R-:W-:Y:S01]  /*4e30*/  UMOV UR14, 0x0 ;  /* 0x00000000000e7882 */ /* 0x000fe20000000000 */
[----:B------:R-:W-:Y:S01]  /*4e40*/  UMOV UR15, 0x10000000 ;  /* 0x10000000000f7882 */ /* 0x000fe20000000000 */
[----:B------:R-:W-:Y:S01]  /*4e50*/  @!P4 R2UR UR8, R3 ;  /* 0x000000000308c2ca */ /* 0x000fe200000e0000 */
[----:B-1----:R-:W-:Y:S01]  /*4e60*/  @!P4 IMAD.X R0, RZ, RZ, R39, P0 ;  /* 0x000000ffff00c224 */ /* 0x002fe200000e0627 */
[----:B------:R-:W-:Y:S01]  /*4e70*/  UMOV UR34, UR58 ;  /* 0x0000003a00227c82 */ /* 0x000fe20008000000 */
[----:B------:R-:W-:Y:S01]  /*4e80*/  VOTEU.ALL UP1, P4 ;  /* 0x0000000000ff7886 */ /* 0x000fe20002020000 */
[----:B------:R-:W-:Y:S01]  /*4e90*/  UMOV UR12, UR36 ;  /* 0x00000024000c7c82 */ /* 0x000fe20008000000 */
[----:B------:R-:W-:Y:S01]  /*4ea0*/  VOTEU.ALL UP3, P4 ;  /* 0x0000000000ff7886 */ /* 0x000fe20002060000 */
[----:B------:R-:W-:Y:S01]  /*4eb0*/  @!P4 R2UR UR7, R0 ;  /* 0x000000000007c2ca */ /* 0x000fe200000e0000 */
[----:B------:R-:W-:Y:S01]  /*4ec0*/  VOTEU.ALL UP0, P4 ;  /* 0x0000000000ff7886 */ /* 0x000fe20002000000 */
[----:B------:R-:W-:Y:S01]  /*4ed0*/  UMOV UR28, UR36 ;  /* 0x00000024001c7c82 */ /* 0x000fe20008000000 */
[----:B------:R-:W-:Y:S01]  /*4ee0*/  UMOV UR20, UR36 ;  /* 0x0000002400147c82 */ /* 0x000fe20008000000 */
[----:B------:R-:W-:Y:S01]  /*4ef0*/  @!UP3 UIADD3 UR33, UPT, UPT, UR4, 0xb8, URZ ;  /* 0x000000b80421b890 */ /* 0x000fe2000fffe0ff */
[----:B------:R-:W-:Y:S01]  /*4f00*/  IMAD.IADD R0, R13, 0x1, R62 ;  /* 0x000000010d007824 */ /* 0x000fe200078e023e */
[----:B------:R-:W-:Y:S01]  /*4f10*/  @!UP3 UIADD3 UR35, UPT, UPT, UR59, 0x30, URZ ;  /* 0x000000303b23b890 */ /* 0x000fe2000fffe0ff */
[----:B------:R-:W-:Y:S01]  /*4f20*/  IMAD.U32 R14, RZ, RZ, UR8 ;  /* 0x00000008ff0e7e24 */ /* 0x000fe2000f8e00ff */
[----:B------:R-:W-:Y:S01]  /*4f30*/  @!UP3 UIADD3 UR32, UPT, UPT, UR4, 0x6200, URZ ;  /* 0x000062000420b890 */ /* 0x000fe2000fffe0ff */
[----:B------:R-:W-:Y:S01]  /*4f40*/  ISETP.NE.AND P0, PT, R36, 0x2, PT ;  /* 0x000000022400780c */ /* 0x000fe20003f05270 */
[----:B------:R-:W-:Y:S01]  /*4f50*/  @!UP3 UIADD3 UR10, UPT, UPT, UR58, 0x20, URZ ;  /* 0x000000203a0ab890 */ /* 0x000fe2000fffe0ff */
[----:B------:R-:W-:Y:S01]  /*4f60*/  LOP3.LUT R37, R37, 0x1, RZ, 0x3c, !PT ;  /* 0x0000000125257812 */ /* 0x000fe200078e3cff */
[----:B------:R-:W-:Y:S01]  /*4f70*/  @!UP3 UIADD3 UR8, UPT, UPT, UR4, 0x6a00, URZ ;  /* 0x00006a000408b890 */ /* 0x000fe2000fffe0ff */
[----:B------:R-:W-:Y:S01]  /*4f80*/  IMAD.U32 R15, RZ, RZ, UR7 ;  /* 0x00000007ff0f7e24 */ /* 0x000fe2000f8e00ff */
[----:B------:R-:W-:Y:S01]  /*4f90*/  @!P4 R2UR UR22, R14 ;  /* 0x000000000e16c2ca */ /* 0x000fe200000e0000 */
[----:B------:R-:W-:Y:S01]  /*4fa0*/  UMOV UR9, UR33 ;  /* 0x0000002100097c82 */ /* 0x000fe20008000000 */
[----:B------:R-:W-:Y:S01]  /*4fb0*/  UMOV UR11, UR35 ;  /* 0x00000023000b7c82 */ /* 0x000fe20008000000 */
[----:B------:R-:W-:Y:S01]  /*4fc0*/  @!UP3 UIADD3 UR26, UPT, UPT, UR58, 0x40, URZ ;  /* 0x000000403a1ab890 */ /* 0x000fe2000fffe0ff */
[----:B------:R-:W-:Y:S01]  /*4fd0*/  @!P4 R2UR UR23, R15 ;  /* 0x000000000f17c2ca */ /* 0x000fe200000e0000 */
[----:B------:R-:W-:Y:S01]  /*4fe0*/  @!UP3 UIADD3 UR24, UPT, UPT, UR4, 0x7200, URZ ;  /* 0x000072000418b890 */ /* 0x000fe2000fffe0ff */
[----:B------:R-:W-:Y:S01]  /*4ff0*/  SEL R3, RZ, 0x1, P0 ;  /* 0x00000001ff037807 */ /* 0x000fe20000000000 */
[----:B------:R-:W-:Y:S01]  /*5000*/  UMOV UR25, UR33 ;  /* 0x0000002100197c82 */ /* 0x000fe20008000000 */
[----:B------:R-:W-:Y:S01]  /*5010*/  UMOV UR27, UR35 ;  /* 0x00000023001b7c82 */ /* 0x000fe20008000000 */
[----:B------:R-:W-:Y:S01]  /*5020*/  @!UP3 UIADD3 UR18, UPT, UPT, UR58, 0x60, URZ ;  /* 0x000000603a12b890 */ /* 0x000fe2000fffe0ff */
[----:B------:R-:W-:Y:S01]  /*5030*/  LOP3.LUT R34, R34, R3, RZ, 0x3c, !PT ;  /* 0x0000000322227212 */ /* 0x000fe200078e3cff */
[----:B------:R-:W-:Y:S01]  /*5040*/  @!UP3 UIADD3 UR16, UPT, UPT, UR4, 0x7a00, URZ ;  /* 0x00007a000410b890 */ /* 0x000fe2000fffe0ff */
[----:B------:R-:W-:Y:S01]  /*5050*/  IMAD.IADD R20, R10, 0x1, R51 ;  /* 0x000000010a147824 */ /* 0x000fe200078e0233 */
[----:B------:R-:W-:Y:S01]  /*5060*/  UMOV UR17, UR33 ;  /* 0x0000002100117c82 */ /* 0x000fe20008000000 */
[----:B------:R-:W-:Y:S01]  /*5070*/  UMOV UR19, UR35 ;  /* 0x0000002300137c82 */ /* 0x000fe20008000000 */
[----:B------:R-:W-:Y:S02]  /*5080*/  SEL R36, R36, RZ, P0 ;  /* 0x000000ff24247207 */ /* 0x000fe40000000000 */
[----:B------:R1:W-:Y:S01]  /*5090*/  @!UP2 UTMALDG.3D [UR32], [UR22], desc[UR14] ;  /* 0x00000e201600a5b4 */ /* 0x0003e20008011000 */
[----:B------:R2:W-:Y:S01]  /*50a0*/  @!UP1 UTMALDG.3D [UR8], [UR22], desc[UR14] ;  /* 0x00000e08160095b4 */ /* 0x0005e20008011000 */
[----:B------:R-:W-:Y:S01]  /*50b0*/  VOTEU.ALL UP1, P4 ;  /* 0x0000000000ff7886 */ /* 0x000fe20002020000 */
[----:B------:R4:W-:Y:S04]  /*50c0*/  @!UP0 UTMALDG.3D [UR24], [UR22], desc[UR14] ;  /* 0x00000e18160085b4 */ /* 0x0009e80008011000 */
[----:B------:R4:W-:Y:S01]  /*50d0*/  @!UP1 UTMALDG.3D [UR16], [UR22], desc[UR14] ;  /* 0x00000e10160095b4 */ /* 0x0009e20008011000 */
[----:B------:R4:W-:Y:S01]  /*50e0*/  @!P4 SYNCS.ARRIVE.TRANS64.RED.A0TR RZ, [UR4+0xb8], R32 ;  /* 0x0000b820ffffc9a7 */ /* 0x0009e20008300404 */
[----:B------:R-:W-:Y:S01]  /*50f0*/  UPLOP3.LUT UP1, UPT, UPT, UPT, UPT, 0x80, 0x8 ;  /* 0x000000000008789c */ /* 0x000fe20003f2f070 */
[----:B-1----:R-:W-:Y:S01]  /*5100*/  @P3 R2UR UR36, R33 ;  /* 0x00000000212432ca */ /* 0x002fe200000e0000 */
[----:B------:R-:W-:Y:S01]  /*5110*/  SYNCS.ARRIVE.TRANS64.RED.A1T0 RZ, [UR5], RZ ;  /* 0x000000ffffff79a7 */ /* 0x000fe20008100405 */
[----:B--2---:R-:W-:Y:S01]  /*5120*/  R2UR UR11, R0 ;  /* 0x00000000000b72ca */ /* 0x004fe200000e0000 */
[----:B------:R-:W-:Y:S03]  /*5130*/  @!UPT UIADD3 URZ, UPT, UPT, URZ, URZ, URZ ;  /* 0x000000fffffff290 */ /* 0x000fe6000fffe0ff */
[----:B------:R-:W-:Y:S11]  /*5140*/  @P3 BRA `(.L_x_82) ;  /* 0xffffffec004c3947 */ /* 0x000ff6000383ffff */
[----:B------:R-:W-:-:S04]  /*5150*/  SHF.L.U32 R3, R37, 0x1f, RZ ;  /* 0x0000001f25037819 */ /* 0x000fc800000006ff */
[----:B------:R-:W1:Y:S02]  /*5160*/  SYNCS.PHASECHK.TRANS64.TRYWAIT P0, [UR4+0xc0], R3 ;  /* 0x0000c003ff0075a7 */ /* 0x000e640008001104 */
[----:B-1----:R-:W-:Y:S05]  /*5170*/  @!P0 BRA `(.L_x_83) ;  /* 0x0000004000d08947 */ /* 0x002fea0003800000 */
.L_x_180:
[----:B------:R-:W2:Y:S02]  /*5180*/  SYNCS.PHASECHK.TRANS64.TRYWAIT P0, [UR4+0xc8], R3 ;  /* 0x0000c803ff0075a7 */ /* 0x000ea40008001104 */
[----:B--2---:R-:W-:Y:S05]  /*5190*/  @!P0 BRA `(.L_x_84) ;  /* 0x0000004000e08947 */ /* 0x004fea0003800000 */
.L_x_182:
[----:B------:R-:W2:Y:S02]  /*51a0*/  SYNCS.PHASECHK.TRANS64.TRYWAIT P0, [UR4+0xd0], R3 ;  /* 0x0000d003ff0075a7 */ /* 0x000ea40008001104 */
[----:B--2---:R-:W-:Y:S05]  /*51b0*/  @!P0 BRA `(.L_x_85) ;  /* 0x0000004000f08947 */ /* 0x004fea0003800000 */
.L_x_184:
[----:B-1----:R-:W-:-:S07]  /*51c0*/  MOV R0, UR4 ;  /* 0x0000000400007c02 */ /* 0x002fce0008000f00 */
.L_x_86:
[----:B-1----:R-:W-:-:S04]  /*51d0*/  SHF.L.U32 R3, R37, 0x1f, RZ ;  /* 0x0000001f25037819 */ /* 0x002fc800000006ff */
[----:B------:R1:W2:Y:S03]  /*51e0*/  SYNCS.PHASECHK.TRANS64.TRYWAIT P0, [R0+URZ+0xd8], R3 ;  /* 0x0000d803000075a7 */ /* 0x0002a600080011ff */
[----:B--2---:R-:W-:Y:S05]  /*51f0*/  @!P0 NANOSLEEP.SYNCS 0x989680 ;  /* 0x009896800000895d */ /* 0x004fea0003900000 */
[----:B------:R-:W2:Y:S02]  /*5200*/  @!P0 SYNCS.PHASECHK.TRANS64 P0, [R0+URZ+0xd8], R3 ;  /* 0x0000d803000085a7 */ /* 0x000ea400080010ff */
[----:B--2-4-:R-:W-:Y:S05]  /*5210*/  @P0 EXIT ;  /* 0x000000000000094d */ /* 0x014fea0003800000 */
[----:B------:R-:W-:Y:S05]  /*5220*/  BRA `(.L_x_86) ;  /* 0xfffffffc00e87947 */ /* 0x000fea000383ffff */
.L_x_71:
[----:B------:R-:W-:-:S06]  /*5230*/  UISETP.GE.AND UP0, UPT, UR8, 0x4, UPT ;  /* 0x000000040800788c */ /* 0x000fcc000bf06270 */
[----:B------:R-:W-:-:S13]  /*5240*/  PLOP3.LUT P0, PT, PT, PT, UP0, 0x80, 0x8 ;  /* 0x000000000008781c */ /* 0x000fda0003f0f008 */
[----:B------:R-:W-:Y:S05]  /*5250*/  @!P0 EXIT ;  /* 0x000000000000894d */ /* 0x000fea0003800000 */
[----:B------:R-:W-:Y:S01]  /*5260*/  BAR.SYNC.DEFER_BLOCKING 0x6, 0xa0 ;  /* 0x0182800000007b1d */ /* 0x000fe20000010000 */
[C---:B------:R-:W-:Y:S01]  /*5270*/  IMAD.SHL.U32 R4, R76.reuse, 0x10, RZ ;  /* 0x000000104c047824 */ /* 0x040fe200078e00ff */
[C---:B------:R-:W-:Y:S01]  /*5280*/  R2P PR, R76.reuse, 0x18 ;  /* 0x000000184c007804 */ /* 0x040fe20000000000 */
[C---:B------:R-:W-:Y:S01]  /*5290*/  IMAD.U32 R31, R76.reuse, 0x10000, RZ ;  /* 0x000100004c1f7824 */ /* 0x040fe200078e00ff */
[----:B------:R-:W-:Y:S01]  /*52a0*/  LOP3.LUT R76, R76, 0x60, RZ, 0xc0, !PT ;  /* 0x000000604c4c7812 */ /* 0x000fe200078ec0ff */
[----:B------:R-:W-:Y:S01]  /*52b0*/  IMAD.MOV.U32 R74, RZ, RZ, 0xa0 ;  /* 0x000000a0ff4a7424 */ /* 0x000fe200078e00ff */
[----:B------:R-:W-:Y:S02]  /*52c0*/  UMOV UR46, 0x400 ;  /* 0x00000400002e7882 */ /* 0x000fe40000000000 */
[----:B------:R-:W1:Y:S01]  /*52d0*/  LDC R65, c[0x0][0x370] ;  /* 0x0000dc00ff417b82 */ /* 0x000e620000000800 */
[----:B------:R-:W-:Y:S01]  /*52e0*/  ULEA UR46, UR37, UR46, 0x18 ;  /* 0x0000002e252e7291 */ /* 0x000fe2000f8ec0ff */
[----:B------:R-:W-:Y:S01]  /*52f0*/  LOP3.LUT R75, R3, 0x600, R4, 0xf8, !PT ;  /* 0x00000600034b7812 */ /* 0x000fe200078ef804 */
[----:B------:R-:W-:Y:S01]  /*5300*/  IMAD.MOV.U32 R72, RZ, RZ, 0x1 ;  /* 0x00000001ff487424 */ /* 0x000fe200078e00ff */
[----:B------:R-:W-:Y:S01]  /*5310*/  LOP3.LUT R31, R31, 0x600000, RZ, 0xc0, !PT ;  /* 0x006000001f1f7812 */ /* 0x000fe200078ec0ff */
[----:B------:R-:W-:Y:S01]  /*5320*/  UIADD3 UR4, UPT, UPT, UR46, 0x200, URZ ;  /* 0x000002002e047890 */ /* 0x000fe2000fffe0ff */
[----:B------:R-:W-:Y:S01]  /*5330*/  IMAD.MOV.U32 R30, RZ, RZ, RZ ;  /* 0x000000ffff1e7224 */ /* 0x000fe200078e00ff */
[----:B------:R-:W-:Y:S01]  /*5340*/  CS2R R70, SRZ ;  /* 0x0000000000467805 */ /* 0x000fe2000001ff00 */
[----:B------:R-:W2:Y:S01]  /*5350*/  LDC R28, c[0x0][0xd0c] ;  /* 0x00034300ff1c7b82 */ /* 0x000ea20000000800 */
[----:B------:R-:W-:Y:S01]  /*5360*/  IMAD.MOV.U32 R80, RZ, RZ, RZ ;  /* 0x000000ffff507224 */ /* 0x000fe200078e00ff */
[----:B------:R-:W-:Y:S01]  /*5370*/  SEL R74, R74, 0x60, !P3 ;  /* 0x000000604a4a7807 */ /* 0x000fe20005800000 */
[----:B------:R-:W-:Y:S01]  /*5380*/  IMAD.U32 R68, RZ, RZ, UR4 ;  /* 0x00000004ff447e24 */ /* 0x000fe2000f8e00ff */
[----:B------:R-:W4:Y:S04]  /*5390*/  LDCU.64 UR50, c[0x0][0x348] ;  /* 0x00006900ff3277ac */ /* 0x000f280008000a00 */
[----:B------:R-:W1:Y:S01]  /*53a0*/  LDC R64, c[0x0][0xd20] ;  /* 0x00034800ff407b82 */ /* 0x000e620000000800 */
[----:B------:R-:W3:Y:S01]  /*53b0*/  LDS R0, [UR46+0x180] ;  /* 0x0001802eff007984 */ /* 0x000ee20008000800 */
[----:B------:R-:W-:Y:S01]  /*53c0*/  LEA R75, R75, R68, 0x2 ;  /* 0x000000444b4b7211 */ /* 0x000fe200078e10ff */
[----:B------:R-:W1:Y:S03]  /*53d0*/  LDCU.64 UR44, c[0x0][0xa88] ;  /* 0x00015100ff2c77ac */ /* 0x000e660008000a00 */
[C---:B------:R-:W-:Y:S01]  /*53e0*/  IADD3 R73, PT, PT, R75.reuse, 0x140, RZ ;  /* 0x000001404b497810 */ /* 0x040fe20007ffe0ff */
[----:B------:R-:W-:Y:S01]  /*53f0*/  UMOV UR47, URZ ;  /* 0x000000ff002f7c82 */ /* 0x000fe20008000000 */
[----:B------:R-:W1:Y:S01]  /*5400*/  LDC R26, c[0x0][0xd30] ;  /* 0x00034c00ff1a7b82 */ /* 0x000e620000000800 */
[----:B------:R-:W-:Y:S01]  /*5410*/  @P4 IADD3 R73, PT, PT, R75, 0xc0, RZ ;  /* 0x000000c04b494810 */ /* 0x000fe20007ffe0ff */
[----:B------:R-:W-:-:S06]  /*5420*/  UMOV UR48, URZ ;  /* 0x000000ff00307c82 */ /* 0x000fcc0008000000 */
[----:B------:R-:W1:Y:S08]  /*5430*/  LDC.64 R56, c[0x0][0xa88] ;  /* 0x0002a200ff387b82 */ /* 0x000e700000000a00 */
[----:B------:R-:W1:Y:S08]  /*5440*/  LDC.64 R60, c[0x0][0xd10] ;  /* 0x00034400ff3c7b82 */ /* 0x000e700000000a00 */
[----:B------:R-:W1:Y:S08]  /*5450*/  LDC.64 R24, c[0x0][0xd18] ;  /* 0x00034600ff187b82 */ /* 0x000e700000000a00 */
[----:B------:R-:W1:Y:S01]  /*5460*/  LDC.64 R22, c[0x0][0xd28] ;  /* 0x00034a00ff167b82 */ /* 0x000e620000000a00 */
[----:B---3--:R-:W-:-:S07]  /*5470*/  IADD3 R31, PT, PT, R0, R31, RZ ;  /* 0x0000001f001f7210 */ /* 0x008fce0007ffe0ff */
[----:B------:R-:W3:Y:S08]  /*5480*/  LDC.64 R58, c[0x0][0xa90] ;  /* 0x0002a400ff3a7b82 */ /* 0x000ef00000000a00 */
[----:B------:R-:W1:Y:S08]  /*5490*/  LDC.64 R54, c[0x0][0xab0] ;  /* 0x0002ac00ff367b82 */ /* 0x000e700000000a00 */
[----:B------:R-:W1:Y:S08]  /*54a0*/  LDC.64 R52, c[0x0][0xaa8] ;  /* 0x0002aa00ff347b82 */ /* 0x000e700000000a00 */
[----:B--2-4-:R-:W1:Y:S02]  /*54b0*/  LDC R66, c[0x0][0x374] ;  /* 0x0000dd00ff427b82 */ /* 0x014e640000000800 */
.L_x_130:
[----:B------:R-:W-:Y:S02]  /*54c0*/  LEA R0, R80, UR46, 0x3 ;  /* 0x0000002e50007c11 */ /* 0x000fe4000f8e18ff */
[----:B------:R-:W-:Y:S02]  /*54d0*/  SHF.L.U32 R3, R70, 0x1f, RZ ;  /* 0x0000001f46037819 */ /* 0x000fe400000006ff */
[----:B------:R-:W-:Y:S02]  /*54e0*/  LEA R16, R80, UR46, 0x4 ;  /* 0x0000002e50107c11 */ /* 0x000fe4000f8e20ff */
[----:B--2---:R-:W2:Y:S02]  /*54f0*/  SYNCS.PHASECHK.TRANS64.TRYWAIT P0, [R0+URZ+0xf0], R3 ;  /* 0x0000f003000075a7 */ /* 0x004ea400080011ff */
[----:B--2---:R-:W-:Y:S05]  /*5500*/  @!P0 BRA `(.L_x_87) ;  /* 0x0000004000348947 */ /* 0x004fea0003800000 */
.L_x_185:
[----:B------:R-:W4:Y:S01]  /*5510*/  LDC.64 R14, c[0x0][0xd10] ;  /* 0x00034400ff0e7b82 */ /* 0x000f220000000a00 */
[----:B------:R-:W3:Y:S01]  /*5520*/  LDS.128 R16, [R16+0x160] ;  /* 0x0001600010107984 */ /* 0x000ee20000000c00 */
[----:B-1----:R-:W-:Y:S01]  /*5530*/  ISETP.NE.AND P1, PT, R26, 0x1, PT ;  /* 0x000000011a00780c */ /* 0x002fe20003f25270 */
[----:B--2---:R-:W-:Y:S01]  /*5540*/  VIADD R0, R0, 0x100 ;  /* 0x0000010000007836 */ /* 0x004fe20000000000 */
[----:B------:R-:W-:Y:S04]  /*5550*/  ISETP.GE.AND P0, PT, R2, 0x1, PT ;  /* 0x000000010200780c */ /* 0x000fe80003f06270 */
[----:B------:R-:W1:Y:S01]  /*5560*/  LDC.64 R12, c[0x0][0xd18] ;  /* 0x00034600ff0c7b82 */ /* 0x000e620000000a00 */
[----:B------:R-:W-:Y:S01]  /*5570*/  PRMT R0, RZ, 0x654, R0 ;  /* 0x00000654ff007816 */ /* 0x000fe20000000000 */
[----:B------:R-:W-:Y:S01]  /*5580*/  @!PT LDS RZ, [RZ] ;  /* 0x00000000fffff984 */ /* 0x000fe20000000800 */
[----:B------:R-:W-:Y:S01]  /*5590*/  @!PT LDS RZ, [RZ] ;  /* 0x00000000fffff984 */ /* 0x000fe20000000800 */
[----:B------:R-:W-:Y:S01]  /*55a0*/  @!PT LDS RZ, [RZ] ;  /* 0x00000000fffff984 */ /* 0x000fe20000000800 */
[----:B------:R-:W-:Y:S01]  /*55b0*/  @!PT LDS RZ, [RZ] ;  /* 0x00000000fffff984 */ /* 0x000fe20000000800 */
[----:B------:R2:W-:Y:S06]  /*55c0*/  MEMBAR.ALL.CTA ;  /* 0x0000000000007992 */ /* 0x0005ec0000008000 */
[----:B--2---:R-:W2:Y:S01]  /*55d0*/  FENCE.VIEW.ASYNC.S ;  /* 0x00000000000073c6 */ /* 0x004ea20000000000 */
[----:B------:R-:W1:Y:S08]  /*55e0*/  @!P1 LDC R11, c[0x0][0xd20] ;  /* 0x00034800ff0b9b82 */ /* 0x000e700000000800 */
[----:B------:R-:W1:Y:S01]  /*55f0*/  @!P1 LDC R10, c[0x0][0xd0c] ;  /* 0x00034300ff0a9b82 */ /* 0x000e620000000800 */
[----:B--2---:R2:W-:Y:S01]  /*5600*/  SYNCS.ARRIVE.TRANS64.RED.A1T0 RZ, [R0+URZ], RZ ;  /* 0x000000ff00ff79a7 */ /* 0x0045e200081004ff */
[----:B---3--:R-:W-:Y:S04]  /*5610*/  LOP3.LUT P4, RZ, R18, 0x1, RZ, 0xc0, !PT ;  /* 0x0000000112ff7812 */ /* 0x008fe8000788c0ff */
[----:B------:R-:W-:Y:S09]  /*5620*/  P2R R77, PR, RZ, 0x10 ;  /* 0x00000010ff4d7803 */ /* 0x000ff20000000000 */
[----:B------:R-:W-:Y:S02]  /*5630*/  @P4 MOV R29, R16 ;  /* 0x00000010001d4202 */ /* 0x000fe40000000f00 */
[----:B------:R-:W-:Y:S01]  /*5640*/  @P4 LOP3.LUT R27, R17, 0xffff, RZ, 0xc0, !PT ;  /* 0x0000ffff111b4812 */ /* 0x000fe200078ec0ff */
[----:B--2-4-:R-:W-:Y:S06]  /*5650*/  @!P0 BRA `(.L_x_88) ;  /* 0x0000000000a48947 */ /* 0x014fec0003800000 */
[----:B------:R-:W-:Y:S01]  /*5660*/  IMAD.HI.U32 R21, R66, R25, RZ ;  /* 0x0000001942157227 */ /* 0x000fe200078e00ff */
[----:B------:R-:W-:Y:S02]  /*5670*/  ISETP.NE.AND P0, PT, R24, 0x1, PT ;  /* 0x000000011800780c */ /* 0x000fe40003f05270 */
[----:B------:R-:W-:Y:S01]  /*5680*/  ISETP.NE.AND P2, PT, R2, 0x1, PT ;  /* 0x000000010200780c */ /* 0x000fe20003f45270 */
[----:B------:R-:W-:Y:S01]  /*5690*/  IMAD.HI.U32 R34, R65, R60, RZ ;  /* 0x0000003c41227227 */ /* 0x000fe200078e00ff */
        /* <DEDUP_REMOVED lines=8> */
[-C--:B------:R-:W-:Y:S04]  /*5720*/  IMAD.HI.U32 R34, R3, R22.reuse, RZ ;  /* 0x0000001603227227 */ /* 0x080fe800078e00ff */
[----:B------:R-:W-:Y:S01]  /*5730*/  IMAD.HI.U32 R36, R7, R22, RZ ;  /* 0x0000001607247227 */ /* 0x000fe200078e00ff */
[-C--:B------:R-:W-:Y:S02]  /*5740*/  @P2 SHF.R.U32.HI R3, RZ, R23.reuse, R34 ;  /* 0x00000017ff032219 */ /* 0x080fe40000011622 */
[----:B------:R-:W-:Y:S02]  /*5750*/  SHF.R.U32.HI R34, RZ, R64, R21 ;  /* 0x00000040ff227219 */ /* 0x000fe40000011615 */
[----:B------:R-:W-:Y:S01]  /*5760*/  @P2 SHF.R.U32.HI R7, RZ, R23, R36 ;  /* 0x00000017ff072219 */ /* 0x000fe20000011624 */
[C---:B------:R-:W-:Y:S01]  /*5770*/  IMAD R4, R2.reuse, R3, RZ ;  /* 0x0000000302047224 */ /* 0x040fe200078e02ff */
[----:B------:R-:W-:Y:S02]  /*5780*/  SEL R5, R27, R34, !P0 ;  /* 0x000000221b057207 */ /* 0x000fe40004000000 */
[----:B------:R-:W-:Y:S01]  /*5790*/  SEL R3, R29, R38, !P3 ;  /* 0x000000261d037207 */ /* 0x000fe20005800000 */
[----:B------:R-:W-:Y:S01]  /*57a0*/  IMAD R6, R2, R7, RZ ;  /* 0x0000000702067224 */ /* 0x000fe200078e02ff */
[C---:B------:R-:W-:Y:S01]  /*57b0*/  ISETP.GE.AND P0, PT, R5.reuse, R4, PT ;  /* 0x000000040500720c */ /* 0x040fe20003f06270 */
[----:B------:R-:W-:Y:S03]  /*57c0*/  IMAD.HI.U32 R8, R5, R22, RZ ;  /* 0x0000001605087227 */ /* 0x000fe600078e00ff */
[----:B------:R-:W-:Y:S01]  /*57d0*/  ISETP.GE.OR P0, PT, R3, R6, P0 ;  /* 0x000000060300720c */ /* 0x000fe20000706670 */
[----:B------:R-:W-:Y:S01]  /*57e0*/  IMAD.MOV R6, RZ, RZ, -R3 ;  /* 0x000000ffff067224 */ /* 0x000fe200078e0a03 */
[-C--:B------:R-:W-:Y:S03]  /*57f0*/  SHF.R.U32.HI R8, RZ, R23.reuse, R8 ;  /* 0x00000017ff087219 */ /* 0x080fe60000011608 */
[----:B------:R-:W-:Y:S01]  /*5800*/  IMAD R29, R28, R6, R29 ;  /* 0x000000061c1d7224 */ /* 0x000fe200078e021d */
[----:B------:R-:W-:Y:S05]  /*5810*/  SEL R9, R5, R8, !P2 ;  /* 0x0000000805097207 */ /* 0x000fea0005000000 */
[----:B------:R-:W-:Y:S02]  /*5820*/  IMAD.MOV R8, RZ, RZ, -R9 ;  /* 0x000000ffff087224 */ /* 0x000fe400078e0a09 */
[C---:B------:R-:W-:Y:S04]  /*5830*/  @!P0 IMAD.HI.U32 R4, R3.reuse, R22, RZ ;  /* 0x0000001603048227 */ /* 0x040fe800078e00ff */
[----:B------:R-:W-:Y:S01]  /*5840*/  IMAD R8, R2, R8, R5 ;  /* 0x0000000802087224 */ /* 0x000fe200078e0205 */
[----:B------:R-:W-:Y:S04]  /*5850*/  @!P0 SHF.R.U32.HI R4, RZ, R23, R4 ;  /* 0x00000017ff048219 */ /* 0x000fe80000011604 */
[----:B------:R-:W-:Y:S02]  /*5860*/  @!P0 SEL R0, R3, R4, !P2 ;  /* 0x0000000403008207 */ /* 0x000fe40005000000 */
[----:B------:R-:W-:Y:S02]  /*5870*/  IADD3 R4, PT, PT, -R5, RZ, RZ ;  /* 0x000000ff05047210 */ /* 0x000fe40007ffe1ff */
[----:B------:R-:W-:Y:S01]  /*5880*/  @!P0 IADD3 R9, PT, PT, R9, -R0, RZ ;  /* 0x8000000009098210 */ /* 0x000fe20007ffe0ff */
[----:B------:R-:W-:Y:S02]  /*5890*/  @!P0 IMAD R0, R7, R8, R0 ;  /* 0x0000000807008224 */ /* 0x000fe400078e0200 */
[----:B------:R-:W-:Y:S02]  /*58a0*/  IMAD R27, R24, R4, R27 ;  /* 0x00000004181b7224 */ /* 0x000fe400078e021b */
[----:B------:R-:W-:Y:S02]  /*58b0*/  @!P0 IMAD R5, R9, R2, R3 ;  /* 0x0000000209058224 */ /* 0x000fe400078e0203 */
[----:B------:R-:W-:Y:S04]  /*58c0*/  @!P0 IMAD.MOV.U32 R3, RZ, RZ, R0 ;  /* 0x000000ffff038224 */ /* 0x000fe800078e0000 */
[----:B------:R-:W-:Y:S02]  /*58d0*/  IMAD R29, R3, R28, R29 ;  /* 0x0000001c031d7224 */ /* 0x000fe400078e021d */
[----:B------:R-:W-:Y:S07]  /*58e0*/  IMAD R27, R5, R24, R27 ;  /* 0x00000018051b7224 */ /* 0x000fee00078e021b */
.L_x_88:
[----:B-1----:R-:W-:Y:S01]  /*58f0*/  @!P1 ISETP.NE.AND P0, PT, R12, 0x1, PT ;  /* 0x000000010c00980c */ /* 0x002fe20003f05270 */
[----:B------:R-:W-:Y:S01]  /*5900*/  @!P1 IMAD.HI.U32 R4, R27, R13, RZ ;  /* 0x0000000d1b049227 */ /* 0x000fe200078e00ff */
[----:B------:R-:W-:Y:S01]  /*5910*/  R2UR UR42, R20 ;  /* 0x00000000142a72ca */ /* 0x000fe200000e0000 */
[----:B------:R-:W-:Y:S01]  /*5920*/  USHF.L.U32 UR41, UR11, 0x7, URZ ;  /* 0x000000070b297899 */ /* 0x000fe200080006ff */
[----:B------:R-:W-:Y:S01]  /*5930*/  @!P1 ISETP.NE.AND P2, PT, R10, 0x1, PT ;  /* 0x000000010a00980c */ /* 0x000fe20003f45270 */
[----:B------:R-:W-:Y:S01]  /*5940*/  @!P1 IMAD.HI.U32 R0, R29, R14, RZ ;  /* 0x0000000e1d009227 */ /* 0x000fe200078e00ff */
[----:B------:R-:W-:Y:S01]  /*5950*/  @!P1 SHF.R.U32.HI R4, RZ, R11, R4 ;  /* 0x0000000bff049219 */ /* 0x000fe20000011604 */
[----:B------:R-:W-:Y:S01]  /*5960*/  BSSY.RECONVERGENT B6, `(.L_x_89) ;  /* 0x000002c000067945 */ /* 0x000fe20003800200 */
[----:B------:R-:W-:Y:S01]  /*5970*/  @P4 SHF.R.U32.HI R69, RZ, 0x10, R17 ;  /* 0x00000010ff454819 */ /* 0x000fe20000011611 */
[----:B------:R-:W-:Y:S01]  /*5980*/  VIADD R80, R80, 0x1 ;  /* 0x0000000150507836 */ /* 0x000fe20000000000 */
[----:B------:R-:W-:Y:S02]  /*5990*/  @!P1 SEL R3, R27, R4, !P0 ;  /* 0x000000041b039207 */ /* 0x000fe40004000000 */
[----:B------:R-:W-:Y:S02]  /*59a0*/  @!P1 SHF.R.U32.HI R0, RZ, R15, R0 ;  /* 0x0000000fff009219 */ /* 0x000fe40000011600 */
[----:B------:R-:W-:Y:S01]  /*59b0*/  LOP3.LUT P0, RZ, R68, 0x1f0, RZ, 0xc0, !PT ;  /* 0x000001f044ff7812 */ /* 0x000fe2000780c0ff */
[----:B------:R-:W-:Y:S01]  /*59c0*/  USHF.L.U32 UR42, UR42, 0x6, URZ ;  /* 0x000000062a2a7899 */ /* 0x000fe200080006ff */
[----:B------:R-:W-:Y:S05]  /*59d0*/  @!P1 SEL R4, R29, R0, !P2 ;  /* 0x000000001d049207 */ /* 0x000fea0005000000 */
[----:B------:R-:W-:Y:S02]  /*59e0*/  @!P1 IMAD.IADD R0, R3, 0x1, -R4 ;  /* 0x0000000103009824 */ /* 0x000fe400078e0a04 */
[----:B------:R-:W-:Y:S02]  /*59f0*/  @!P1 IMAD.IADD R3, R4, 0x1, -R3 ;  /* 0x0000000104039824 */ /* 0x000fe400078e0a03 */
[----:B------:R-:W-:Y:S02]  /*5a00*/  @!P1 IMAD R29, R0, R10, R29 ;  /* 0x0000000a001d9224 */ /* 0x000fe400078e021d */
[----:B------:R-:W-:Y:S01]  /*5a10*/  @!P1 IMAD R27, R3, R12, R27 ;  /* 0x0000000c031b9224 */ /* 0x000fe200078e021b */
[----:B------:R-:W-:Y:S06]  /*5a20*/  @!P0 BRA `(.L_x_90) ;  /* 0x00000000007c8947 */ /* 0x000fec0003800000 */
[----:B------:R-:W1:Y:S01]  /*5a30*/  LDCU.64 UR8, c[0x4][0x80] ;  /* 0x01001000ff0877ac */ /* 0x000e620008000a00 */
[----:B------:R-:W-:Y:S01]  /*5a40*/  MOV R16, 0x0 ;  /* 0x0000000000107802 */ /* 0x000fe20000000f00 */
[----:B------:R-:W-:Y:S02]  /*5a50*/  HFMA2 R12, -RZ, RZ, 0, 5.9604644775390625e-08 ;  /* 0x00000001ff0c7431 */ /* 0x000fe400000001ff */
[----:B------:R-:W-:Y:S01]  /*5a60*/  IMAD.MOV.U32 R8, RZ, RZ, 0x70 ;  /* 0x00000070ff087424 */ /* 0x000fe200078e00ff */
[----:B------:R2:W3:Y:S01]  /*5a70*/  LDC.64 R14, c[0x4][R16] ;  /* 0x01000000100e7b82 */ /* 0x0004e20000000a00 */
[----:B------:R-:W4:Y:S01]  /*5a80*/  LDCU.64 UR6, c[0x4][0x88] ;  /* 0x01001100ff0677ac */ /* 0x000f220008000a00 */
[----:B------:R-:W-:Y:S01]  /*5a90*/  IMAD.MOV.U32 R13, RZ, RZ, RZ ;  /* 0x000000ffff0d7224 */ /* 0x000fe200078e00ff */
[----:B------:R-:W2:Y:S01]  /*5aa0*/  LDCU.64 UR4, c[0x4][0x8] ;  /* 0x01000100ff0477ac */ /* 0x000ea20008000a00 */
[----:B-1----:R-:W-:Y:S01]  /*5ab0*/  MOV R5, UR9 ;  /* 0x0000000900057c02 */ /* 0x002fe20008000f00 */
[----:B------:R-:W-:Y:S01]  /*5ac0*/  IMAD.U32 R4, RZ, RZ, UR8 ;  /* 0x00000008ff047e24 */ /* 0x000fe2000f8e00ff */
[----:B----4-:R-:W-:Y:S01]  /*5ad0*/  MOV R7, UR7 ;  /* 0x0000000700077c02 */ /* 0x010fe20008000f00 */
[----:B------:R-:W-:Y:S01]  /*5ae0*/  IMAD.U32 R6, RZ, RZ, UR6 ;  /* 0x00000006ff067e24 */ /* 0x000fe2000f8e00ff */
[----:B--2---:R-:W-:Y:S01]  /*5af0*/  MOV R11, UR5 ;  /* 0x00000005000b7c02 */ /* 0x004fe20008000f00 */
[----:B------:R-:W-:Y:S02]  /*5b00*/  IMAD.U32 R10, RZ, RZ, UR4 ;  /* 0x00000004ff0a7e24 */ /* 0x000fe4000f8e00ff */
[----:B------:R-:W-:Y:S07]  /*5b10*/  LEPC R20, `(.L_x_91) ;  /* 0x000000001014794e */ /* 0x000fee0000000000 */
[----:B---3-5:R-:W-:Y:S05]  /*5b20*/  CALL.ABS.NOINC R14 ;  /* 0x000000000e007343 */ /* 0x028fea0003c00000 */
.L_x_91:
[----:B------:R-:W1:Y:S01]  /*5b30*/  LDCU.64 UR8, c[0x4][0x80] ;  /* 0x01001000ff0877ac */ /* 0x000e620008000a00 */
[----:B------:R-:W2:Y:S01]  /*5b40*/  LDC.64 R16, c[0x4][R16] ;  /* 0x0100000010107b82 */ /* 0x000ea20000000a00 */
[----:B------:R-:W-:Y:S02]  /*5b50*/  HFMA2 R12, -RZ, RZ, 0, 5.9604644775390625e-08 ;  /* 0x00000001ff0c7431 */ /* 0x000fe400000001ff */
[----:B------:R-:W-:Y:S02]  /*5b60*/  IMAD.MOV.U32 R8, RZ, RZ, 0x70 ;  /* 0x00000070ff087424 */ /* 0x000fe400078e00ff */
[----:B------:R-:W-:Y:S01]  /*5b70*/  IMAD.MOV.U32 R13, RZ, RZ, RZ ;  /* 0x000000ffff0d7224 */ /* 0x000fe200078e00ff */
[----:B------:R-:W3:Y:S01]  /*5b80*/  LDCU.64 UR6, c[0x4][0x88] ;  /* 0x01001100ff0677ac */ /* 0x000ee20008000a00 */
[----:B------:R-:W4:Y:S01]  /*5b90*/  LDCU.64 UR4, c[0x4][0x8] ;  /* 0x01000100ff0477ac */ /* 0x000f220008000a00 */
[----:B-1----:R-:W-:Y:S02]  /*5ba0*/  MOV R4, UR8 ;  /* 0x0000000800047c02 */ /* 0x002fe40008000f00 */
[----:B------:R-:W-:Y:S02]  /*5bb0*/  MOV R5, UR9 ;  /* 0x0000000900057c02 */ /* 0x000fe40008000f00 */
[----:B---3--:R-:W-:Y:S01]  /*5bc0*/  MOV R7, UR7 ;  /* 0x0000000700077c02 */ /* 0x008fe20008000f00 */
[----:B------:R-:W-:Y:S01]  /*5bd0*/  IMAD.U32 R6, RZ, RZ, UR6 ;  /* 0x00000006ff067e24 */ /* 0x000fe2000f8e00ff */
[----:B----4-:R-:W-:Y:S01]  /*5be0*/  MOV R11, UR5 ;  /* 0x00000005000b7c02 */ /* 0x010fe20008000f00 */
[----:B------:R-:W-:Y:S02]  /*5bf0*/  IMAD.U32 R10, RZ, RZ, UR4 ;  /* 0x00000004ff0a7e24 */ /* 0x000fe4000f8e00ff */
[----:B------:R-:W-:Y:S07]  /*5c00*/  LEPC R20, `(.L_x_90) ;  /* 0x000000001014794e */ /* 0x000fee0000000000 */
[----:B--2---:R-:W-:Y:S05]  /*5c10*/  CALL.ABS.NOINC R16 ;  /* 0x0000000010007343 */ /* 0x004fea0003c00000 */
.L_x_90:
[----:B------:R-:W-:Y:S05]  /*5c20*/  BSYNC.RECONVERGENT B6 ;  /* 0x0000000000067941 */ /* 0x000fea0003800200 */
.L_x_89:
[----:B------:R-:W-:Y:S02]  /*5c30*/  ISETP.NE.U32.AND P0, PT, RZ, UR44, PT ;  /* 0x0000002cff007c0c */ /* 0x000fe4000bf05070 */
[C---:B------:R-:W-:Y:S02]  /*5c40*/  ISETP.NE.U32.AND P1, PT, R58.reuse, RZ, PT ;  /* 0x000000ff3a00720c */ /* 0x040fe40003f25070 */
[----:B------:R-:W-:Y:S02]  /*5c50*/  ISETP.NE.U32.AND P4, PT, R58, RZ, PT ;  /* 0x000000ff3a00720c */ /* 0x000fe40003f85070 */
[----:B------:R-:W-:Y:S02]  /*5c60*/  ISETP.NE.AND.EX P0, PT, RZ, UR45, PT, P0 ;  /* 0x0000002dff007c0c */ /* 0x000fe4000bf05300 */
[C---:B------:R-:W-:Y:S02]  /*5c70*/  ISETP.NE.AND.EX P1, PT, R59.reuse, RZ, PT, P1 ;  /* 0x000000ff3b00720c */ /* 0x040fe40003f25310 */
[----:B------:R-:W-:Y:S02]  /*5c80*/  ISETP.NE.AND.EX P4, PT, R59, RZ, P0, P4 ;  /* 0x000000ff3b00720c */ /* 0x000fe40000785340 */
[----:B------:R-:W-:Y:S02]  /*5c90*/  ISETP.NE.U32.AND P5, PT, R54, RZ, PT ;  /* 0x000000ff3600720c */ /* 0x000fe40003fa5070 */
[----:B------:R-:W-:Y:S02]  /*5ca0*/  ISETP.NE.U32.AND P3, PT, RZ, UR44, PT ;  /* 0x0000002cff007c0c */ /* 0x000fe4000bf65070 */
[----:B------:R-:W-:Y:S02]  /*5cb0*/  PLOP3.LUT P2, PT, PT, PT, PT, 0x8, 0x80 ;  /* 0x000000000080781c */ /* 0x000fe40003f4e170 */
[----:B------:R-:W-:Y:S02]  /*5cc0*/  ISETP.NE.AND.EX P5, PT, R55, RZ, PT, P5 ;  /* 0x000000ff3700720c */ /* 0x000fe40003fa5350 */
[----:B------:R-:W-:Y:S03]  /*5cd0*/  ISETP.NE.AND.EX P3, PT, RZ, UR45, PT, P3 ;  /* 0x0000002dff007c0c */ /* 0x000fe6000bf65330 */
[----:B------:R-:W-:Y:S01]  /*5ce0*/  @!P4 PLOP3.LUT P2, PT, P1, PT, PT, 0x80, 0x8 ;  /* 0x000000000008c81c */ /* 0x000fe20000f4f070 */
[----:B------:R-:W-:Y:S01]  /*5cf0*/  @!UPT UIADD3 URZ, UPT, UPT, URZ, URZ, URZ ;  /* 0x000000fffffff290 */ /* 0x000fe2000fffe0ff */
[----:B------:R-:W-:Y:S11]  /*5d00*/  @!P1 BRA `(.L_x_92) ;  /* 0x00000000002c9947 */ /* 0x000ff60003800000 */
[----:B------:R-:W-:Y:S01]  /*5d10*/  ISETP.NE.U32.AND P0, PT, R56, RZ, PT ;  /* 0x000000ff3800720c */ /* 0x000fe20003f05070 */
[----:B------:R-:W-:Y:S03]  /*5d20*/  IMAD.MOV.U32 R63, RZ, RZ, 0x1 ;  /* 0x00000001ff3f7424 */ /* 0x000fe600078e00ff */
[----:B------:R-:W-:Y:S11]  /*5d30*/  ISETP.NE.AND.EX P0, PT, R57, RZ, PT, P0 ;  /* 0x000000ff3900720c */ /* 0x000ff60003f05300 */
[----:B------:R-:W-:Y:S02]  /*5d40*/  @!UPT UIADD3 URZ, UPT, UPT, URZ, URZ, URZ ;  /* 0x000000fffffff290 */ /* 0x000fe4000fffe0ff */
[----:B------:R-:W1:Y:S01]  /*5d50*/  @P0 LDC.64 R4, c[0x0][0xa88] ;  /* 0x0002a200ff040b82 */ /* 0x000e620000000a00 */
[----:B------:R-:W-:Y:S04]  /*5d60*/  @P0 IMAD R0, R58, UR36, RZ ;  /* 0x000000243a000c24 */ /* 0x000fe8000f8e02ff */
[----:B-1----:R-:W-:Y:S04]  /*5d70*/  @P0 IMAD.WIDE R4, R0, 0x4, R4 ;  /* 0x0000000400040825 */ /* 0x002fe800078e0204 */
[----:B------:R-:W-:Y:S01]  /*5d80*/  HFMA2 R0, -RZ, RZ, 0, 5.9604644775390625e-08 ;  /* 0x00000001ff007431 */ /* 0x000fe200000001ff */
[----:B-----5:R1:W5:Y:S04]  /*5d90*/  @P0 LDG.E R35, desc[UR38][R4.64] ;  /* 0x0000002604230981 */ /* 0x020368000c1e1900 */
[----:B------:R-:W-:Y:S01]  /*5da0*/  @!P0 PRMT R63, R0, 0x7610, R63 ;  /* 0x00007610003f8816 */ /* 0x000fe2000000003f */
[----:B-1----:R-:W2:Y:S06]  /*5db0*/  @!P0 LDC R35, c[0x0][0xa80] ;  /* 0x0002a000ff238b82 */ /* 0x002eac0000000800 */
.L_x_92:
[----:B------:R-:W-:Y:S05]  /*5dc0*/  @!P5 BRA `(.L_x_93) ;  /* 0x000000000020d947 */ /* 0x000fea0003800000 */
[----:B------:R-:W-:Y:S04]  /*5dd0*/  ISETP.NE.U32.AND P0, PT, R52, RZ, PT ;  /* 0x000000ff3400720c */ /* 0x000fe80003f05070 */
[----:B------:R-:W-:Y:S11]  /*5de0*/  ISETP.NE.AND.EX P0, PT, R53, RZ, PT, P0 ;  /* 0x000000ff3500720c */ /* 0x000ff60003f05300 */
[----:B------:R-:W-:Y:S02]  /*5df0*/  @!UPT UIADD3 URZ, UPT, UPT, URZ, URZ, URZ ;  /* 0x000000fffffff290 */ /* 0x000fe4000fffe0ff */
[----:B------:R-:W1:Y:S01]  /*5e00*/  @P0 LDC.64 R4, c[0x0][0xaa8] ;  /* 0x0002aa00ff040b82 */ /* 0x000e620000000a00 */
[----:B------:R-:W-:Y:S04]  /*5e10*/  @P0 IMAD R0, R54, UR36, RZ ;  /* 0x0000002436000c24 */ /* 0x000fe8000f8e02ff */
[----:B-1----:R-:W-:Y:S05]  /*5e20*/  @P0 IMAD.WIDE R4, R0, 0x4, R4 ;  /* 0x0000000400040825 */ /* 0x002fea00078e0204 */
[----:B-----5:R1:W5:Y:S02]  /*5e30*/  @P0 LDG.E R32, desc[UR38][R4.64] ;  /* 0x0000002604200981 */ /* 0x020364000c1e1900 */
[----:B-1----:R-:W3:Y:S02]  /*5e40*/  @!P0 LDC R32, c[0x0][0xaa0] ;  /* 0x0002a800ff208b82 */ /* 0x002ee40000000800 */
.L_x_93:
[----:B--2--5:R-:W-:Y:S01]  /*5e50*/  FSETP.NEU.AND P0, PT, R35, RZ, PT ;  /* 0x000000ff2300720b */ /* 0x024fe20003f0d000 */
[----:B------:R-:W-:Y:S01]  /*5e60*/  BSSY B1, `(.L_x_94) ;  /* 0x0000046000017945 */ /* 0x000fe20003800000 */
[----:B------:R-:W-:Y:S01]  /*5e70*/  SEL R4, RZ, 0xffffffff, P3 ;  /* 0xffffffffff047807 */ /* 0x000fe20001800000 */
[----:B------:R-:W-:Y:S01]  /*5e80*/  IMAD.MOV.U32 R85, RZ, RZ, 0x1 ;  /* 0x00000001ff557424 */ /* 0x000fe200078e00ff */
[----:B------:R-:W-:Y:S01]  /*5e90*/  @!P4 LOP3.LUT P3, RZ, R63, 0xff, RZ, 0xc0, !PT ;  /* 0x000000ff3fffc812 */ /* 0x000fe2000786c0ff */
[----:B------:R-:W-:Y:S01]  /*5ea0*/  IMAD R33, R30, 0x40, R31 ;  /* 0x000000401e217824 */ /* 0x000fe200078e021f */
[----:B------:R-:W-:Y:S01]  /*5eb0*/  @!P4 SEL R3, RZ, 0xffffffff, P0 ;  /* 0xffffffffff03c807 */ /* 0x000fe20000000000 */
[----:B------:R-:W-:Y:S01]  /*5ec0*/  IMAD.IADD R82, R75, 0x1, R74 ;  /* 0x000000014b527824 */ /* 0x000fe200078e024a */
[----:B------:R-:W-:Y:S01]  /*5ed0*/  LOP3.LUT R72, R72, 0x1, RZ, 0x3c, !PT ;  /* 0x0000000148487812 */ /* 0x000fe200078e3cff */
[----:B------:R-:W-:Y:S01]  /*5ee0*/  IMAD.IADD R78, R74, 0x1, R73 ;  /* 0x000000014a4e7824 */ /* 0x000fe200078e0249 */
[----:B------:R-:W-:Y:S01]  /*5ef0*/  @P2 SEL R3, R4, R3, !P3 ;  /* 0x0000000304032207 */ /* 0x000fe20005800000 */
[----:B------:R-:W-:Y:S01]  /*5f00*/  IMAD.MOV.U32 R84, RZ, RZ, RZ ;  /* 0x000000ffff547224 */ /* 0x000fe200078e00ff */
[----:B------:R-:W-:Y:S01]  /*5f10*/  LEA R83, R30, UR46, 0x3 ;  /* 0x0000002e1e537c11 */ /* 0x000fe2000f8e18ff */
[----:B------:R-:W-:Y:S01]  /*5f20*/  IMAD.MOV.U32 R50, RZ, RZ, RZ ;  /* 0x000000ffff327224 */ /* 0x000fe200078e00ff */
[----:B------:R-:W-:Y:S02]  /*5f30*/  @!P4 LOP3.LUT R3, R3, 0x1, RZ, 0xc0, !PT ;  /* 0x000000010303c812 */ /* 0x000fe400078ec0ff */
[----:B------:R-:W-:Y:S02]  /*5f40*/  CS2R R48, SRZ ;  /* 0x0000000000307805 */ /* 0x000fe4000001ff00 */
[----:B------:R-:W-:Y:S02]  /*5f50*/  SHF.L.U32 R0, R71, 0x1f, RZ ;  /* 0x0000001f47007819 */ /* 0x000fe400000006ff */
[----:B------:R-:W-:Y:S02]  /*5f60*/  CS2R R46, SRZ ;  /* 0x00000000002e7805 */ /* 0x000fe4000001ff00 */
[----:B------:R-:W-:Y:S02]  /*5f70*/  ISETP.NE.U32.OR P5, PT, R3, 0x1, P4 ;  /* 0x000000010300780c */ /* 0x000fe400027a5470 */
[----:B------:R-:W-:Y:S02]  /*5f80*/  CS2R R44, SRZ ;  /* 0x00000000002c7805 */ /* 0x000fe4000001ff00 */
[----:B------:R-:W-:Y:S02]  /*5f90*/  LOP3.LUT P4, R79, R63, 0xff, RZ, 0xc0, !PT ;  /* 0x000000ff3f4f7812 */ /* 0x000fe4000788c0ff */
[----:B------:R-:W-:Y:S02]  /*5fa0*/  CS2R R42, SRZ ;  /* 0x00000000002a7805 */ /* 0x000fe4000001ff00 */
[----:B------:R-:W-:Y:S02]  /*5fb0*/  SEL R3, RZ, 0xffffffff, P0 ;  /* 0xffffffffff037807 */ /* 0x000fe40000000000 */
[----:B------:R-:W-:Y:S02]  /*5fc0*/  CS2R R40, SRZ ;  /* 0x0000000000287805 */ /* 0x000fe4000001ff00 */
[----:B------:R-:W-:Y:S02]  /*5fd0*/  P2R R81, PR, RZ, 0x20 ;  /* 0x00000020ff517803 */ /* 0x000fe40000000000 */
[----:B------:R-:W-:Y:S02]  /*5fe0*/  CS2R R38, SRZ ;  /* 0x0000000000267805 */ /* 0x000fe4000001ff00 */
[----:B------:R-:W-:Y:S02]  /*5ff0*/  @P1 SEL R3, R4, R3, !P4 ;  /* 0x0000000304031207 */ /* 0x000fe40006000000 */
[----:B------:R-:W-:Y:S01]  /*6000*/  CS2R R36, SRZ ;  /* 0x0000000000247805 */ /* 0x000fe2000001ff00 */
[----:B------:R-:W-:Y:S01]  /*6010*/  IMAD.MOV.U32 R34, RZ, RZ, RZ ;  /* 0x000000ffff227224 */ /* 0x000fe200078e00ff */
[----:B------:R-:W-:Y:S02]  /*6020*/  LOP3.LUT R3, R3, 0x1, RZ, 0xc0, !PT ;  /* 0x0000000103037812 */ /* 0x000fe400078ec0ff */
[----:B------:R-:W-:Y:S02]  /*6030*/  @P5 SHF.L.U32 R5, R72, 0x1f, RZ ;  /* 0x0000001f48055819 */ /* 0x000fe400000006ff */
[----:B------:R-:W-:Y:S02]  /*6040*/  ISETP.NE.U32.AND P0, PT, R3, 0x1, PT ;  /* 0x000000010300780c */ /* 0x000fe40003f05070 */
[----:B------:R-:W1:Y:S02]  /*6050*/  @P5 SYNCS.PHASECHK.TRANS64.TRYWAIT P3, [UR46+0xa0], R5 ;  /* 0x0000a005ff0055a7 */ /* 0x000e64000806112e */
[----:B------:R-:W-:Y:S01]  /*6060*/  P2R R86, PR, RZ, 0x1 ;  /* 0x00000001ff567803 */ /* 0x000fe20000000000 */
[----:B------:R2:W4:Y:S01]  /*6070*/  SYNCS.PHASECHK.TRANS64.TRYWAIT P2, [R83+URZ+0x110], R0 ;  /* 0x00011000530075a7 */ /* 0x00052200080411ff */
[----:B-1----:R-:W-:Y:S01]  /*6080*/  @P5 SEL R85, RZ, 0x1, !P3 ;  /* 0x00000001ff555807 */ /* 0x002fe20005800000 */
[----:B--2---:R-:W-:Y:S06]  /*6090*/  @!P5 BRA `(.L_x_95) ;  /* 0x000000000088d947 */ /* 0x004fec0003800000 */
[----:B------:R-:W-:Y:S01]  /*60a0*/  IMAD.MOV.U32 R34, RZ, RZ, RZ ;  /* 0x000000ffff227224 */ /* 0x000fe200078e00ff */
[----:B------:R-:W-:Y:S01]  /*60b0*/  ISETP.NE.AND P0, PT, R85, RZ, PT ;  /* 0x000000ff5500720c */ /* 0x000fe20003f05270 */
[----:B------:R-:W-:Y:S01]  /*60c0*/  BSSY B0, `(.L_x_96) ;  /* 0x000000c000007945 */ /* 0x000fe20003800000 */
[----:B------:R-:W-:Y:S02]  /*60d0*/  CS2R R36, SRZ ;  /* 0x0000000000247805 */ /* 0x000fe4000001ff00 */
[----:B------:R-:W-:Y:S02]  /*60e0*/  CS2R R38, SRZ ;  /* 0x0000000000267805 */ /* 0x000fe4000001ff00 */
[----:B------:R-:W-:Y:S02]  /*60f0*/  CS2R R40, SRZ ;  /* 0x0000000000287805 */ /* 0x000fe4000001ff00 */
[----:B------:R-:W-:Y:S02]  /*6100*/  CS2R R42, SRZ ;  /* 0x00000000002a7805 */ /* 0x000fe4000001ff00 */
[----:B------:R-:W-:Y:S02]  /*6110*/  CS2R R44, SRZ ;  /* 0x00000000002c7805 */ /* 0x000fe4000001ff00 */
[----:B------:R-:W-:Y:S02]  /*6120*/  CS2R R46, SRZ ;  /* 0x00000000002e7805 */ /* 0x000fe4000001ff00 */
[----:B------:R-:W-:Y:S01]  /*6130*/  CS2R R48, SRZ ;  /* 0x0000000000307805 */ /* 0x000fe2000001ff00 */
[----:B------:R-:W-:Y:S06]  /*6140*/  @P0 BRA `(.L_x_97) ;  /* 0x00000000000c0947 */ /* 0x000fec0003800000 */
[----:B------:R-:W-:Y:S04]  /*6150*/  SHF.L.U32 R4, R72, 0x1f, RZ ;  /* 0x0000001f48047819 */ /* 0x000fe800000006ff */
[----:B------:R-:W1:Y:S02]  /*6160*/  SYNCS.PHASECHK.TRANS64.TRYWAIT P0, [UR46+0xa0], R4 ;  /* 0x0000a004ff0075a7 */ /* 0x000e64000800112e */
[----:B-1----:R-:W-:Y:S05]  /*6170*/  @!P0 BRA `(.L_x_98) ;  /* 0x00000034002c8947 */ /* 0x002fea0003800000 */
.L_x_97:
[----:B------:R-:W-:Y:S05]  /*6180*/  BSYNC B0 ;  /* 0x0000000000007941 */ /* 0x000fea0003800000 */
.L_x_96:
[----:B------:R-:W-:Y:S01]  /*6190*/  ISETP.NE.AND P0, PT, R86, RZ, PT ;  /* 0x000000ff5600720c */ /* 0x000fe20003f05270 */
[----:B------:R-:W-:Y:S11]  /*61a0*/  HFMA2 R84, -RZ, RZ, 0, 5.9604644775390625e-08 ;  /* 0x00000001ff547431 */ /* 0x000ff600000001ff */
[----:B------:R-:W-:Y:S01]  /*61b0*/  @!UPT UIADD3 URZ, UPT, UPT, URZ, URZ, URZ ;  /* 0x000000fffffff290 */ /* 0x000fe2000fffe0ff */
[----:B------:R2:W1:Y:S04]  /*61c0*/  @P0 LDS R50, [R78+0x600] ;  /* 0x000600004e320984 */ /* 0x0004680000000800 */
[----:B------:R2:W1:Y:S04]  /*61d0*/  @P0 LDS R34, [R75] ;  /* 0x000000004b220984 */ /* 0x0004680000000800 */
[----:B------:R2:W1:Y:S04]  /*61e0*/  @P0 LDS R36, [R82] ;  /* 0x0000000052240984 */ /* 0x0004680000000800 */
[----:B------:R2:W1:Y:S04]  /*61f0*/  @P0 LDS R37, [R73] ;  /* 0x0000000049250984 */ /* 0x0004680000000800 */
[----:B------:R2:W1:Y:S04]  /*6200*/  @P0 LDS R38, [R78] ;  /* 0x000000004e260984 */ /* 0x0004680000000800 */
[----:B------:R2:W1:Y:S04]  /*6210*/  @P0 LDS R39, [R75+0x200] ;  /* 0x000200004b270984 */ /* 0x0004680000000800 */
        /* <DEDUP_REMOVED lines=9> */
[----:B------:R2:W1:Y:S02]  /*62b0*/  @P0 LDS R49, [R73+0x600] ;  /* 0x0006000049310984 */ /* 0x0004640000000800 */
.L_x_95:
[----:B------:R-:W-:Y:S05]  /*62c0*/  BSYNC B1 ;  /* 0x0000000000017941 */ /* 0x000fea0003800000 */
.L_x_94:
[----:B-1----:R-:W-:Y:S04]  /*62d0*/  SHF.R.U32.HI R4, RZ, 0x15, R33 ;  /* 0x00000015ff047819 */ /* 0x002fe80000011621 */
[----:B------:R-:W-:Y:S01]  /*62e0*/  LOP3.LUT P0, RZ, R4, 0x3, R67, 0x48, !PT ;  /* 0x0000000304ff7812 */ /* 0x000fe20007804843 */
[----:B------:R-:W-:Y:S01]  /*62f0*/  @!UPT UIADD3 URZ, UPT, UPT, URZ, URZ, URZ ;  /* 0x000000fffffff290 */ /* 0x000fe2000fffe0ff */
[----:B----4-:R-:W-:Y:S11]  /*6300*/  @P2 BRA `(.L_x_99) ;  /* 0x0000000000082947 */ /* 0x010ff60003800000 */
[----:B------:R-:W1:Y:S02]  /*6310*/  SYNCS.PHASECHK.TRANS64.TRYWAIT P1, [R83+URZ+0x110], R0 ;  /* 0x00011000530075a7 */ /* 0x000e6400080211ff */
[----:B-1----:R-:W-:Y:S05]  /*6320*/  @!P1 BRA `(.L_x_100) ;  /* 0x0000003000d89947 */ /* 0x002fea0003800000 */
.L_x_99:
[----:B------:R-:W-:Y:S05]  /*6330*/  @!P0 BRA `(.L_x_101) ;  /* 0x0000000000408947 */ /* 0x000fea0003800000 */
[----:B------:R-:W4:Y:S01]  /*6340*/  LDCU.64 UR8, c[0x4][0x70] ;  /* 0x01000e00ff0877ac */ /* 0x000f220008000a00 */
[----:B------:R-:W-:Y:S01]  /*6350*/  MOV R15, 0x0 ;  /* 0x00000000000f7802 */ /* 0x000fe20000000f00 */
[----:B------:R-:W-:Y:S02]  /*6360*/  HFMA2 R12, -RZ, RZ, 0, 5.9604644775390625e-08 ;  /* 0x00000001ff0c7431 */ /* 0x000fe400000001ff */
[----:B------:R-:W-:Y:S02]  /*6370*/  IMAD.MOV.U32 R8, RZ, RZ, 0x192 ;  /* 0x00000192ff087424 */ /* 0x000fe400078e00ff */
[----:B------:R-:W-:Y:S01]  /*6380*/  IMAD.MOV.U32 R13, RZ, RZ, RZ ;  /* 0x000000ffff0d7224 */ /* 0x000fe200078e00ff */
[----:B------:R-:W5:Y:S01]  /*6390*/  LDCU.64 UR6, c[0x4][0x78] ;  /* 0x01000f00ff0677ac */ /* 0x000f620008000a00 */
[----:B------:R-:W1:Y:S01]  /*63a0*/  LDC.64 R14, c[0x4][R15] ;  /* 0x010000000f0e7b82 */ /* 0x000e620000000a00 */
[----:B------:R-:W2:Y:S01]  /*63b0*/  LDCU.64 UR4, c[0x4][0x10] ;  /* 0x01000200ff0477ac */ /* 0x000ea20008000a00 */
[----:B----4-:R-:W-:Y:S01]  /*63c0*/  MOV R5, UR9 ;  /* 0x0000000900057c02 */ /* 0x010fe20008000f00 */
[----:B------:R-:W-:Y:S01]  /*63d0*/  IMAD.U32 R4, RZ, RZ, UR8 ;  /* 0x00000008ff047e24 */ /* 0x000fe2000f8e00ff */
[----:B-----5:R-:W-:Y:S01]  /*63e0*/  MOV R7, UR7 ;  /* 0x0000000700077c02 */ /* 0x020fe20008000f00 */
[----:B------:R-:W-:Y:S01]  /*63f0*/  IMAD.U32 R6, RZ, RZ, UR6 ;  /* 0x00000006ff067e24 */ /* 0x000fe2000f8e00ff */
[----:B--2---:R-:W-:Y:S01]  /*6400*/  MOV R11, UR5 ;  /* 0x00000005000b7c02 */ /* 0x004fe20008000f00 */
[----:B------:R-:W-:Y:S02]  /*6410*/  IMAD.U32 R10, RZ, RZ, UR4 ;  /* 0x00000004ff0a7e24 */ /* 0x000fe4000f8e00ff */
[----:B------:R-:W-:Y:S07]  /*6420*/  LEPC R20, `(.L_x_101) ;  /* 0x000000001014794e */ /* 0x000fee0000000000 */
[----:B-1-3--:R-:W-:Y:S05]  /*6430*/  CALL.ABS.NOINC R14 ;  /* 0x000000000e007343 */ /* 0x00afea0003c00000 */
.L_x_101:
[----:B------:R-:W-:Y:S05]  /*6440*/  WARPSYNC.ALL ;  /* 0x0000000000007948 */ /* 0x000fea0003800000 */
[----:B------:R-:W-:Y:S01]  /*6450*/  R2UR UR4, R33 ;  /* 0x00000000210472ca */ /* 0x000fe200000e0000 */
[----:B------:R-:W-:Y:S01]  /*6460*/  BSSY.RECONVERGENT B0, `(.L_x_102) ;  /* 0x0000053000007945 */ /* 0x000fe20003800200 */
[----:B------:R-:W-:Y:S11]  /*6470*/  ISETP.NE.AND P0, PT, R76, RZ, PT ;  /* 0x000000ff4c00720c */ /* 0x000ff60003f05270 */
[----:B------:R-:W3:Y:S02]  /*6480*/  LDTM.x16 R4, tmem[UR4] ;  /* 0x00000004000479ee */ /* 0x000ee40008240000 */
[C---:B---3--:R-:W-:Y:S01]  /*6490*/  FMUL R4, R32.reuse, R4 ;  /* 0x0000000420047220 */ /* 0x048fe20000400000 */
[C---:B------:R-:W-:Y:S01]  /*64a0*/  FMUL R5, R32.reuse, R5 ;  /* 0x0000000520057220 */ /* 0x040fe20000400000 */
[C---:B------:R-:W-:Y:S01]  /*64b0*/  FMUL R6, R32.reuse, R6 ;  /* 0x0000000620067220 */ /* 0x040fe20000400000 */
[C---:B------:R-:W-:Y:S01]  /*64c0*/  FMUL R7, R32.reuse, R7 ;  /* 0x0000000720077220 */ /* 0x040fe20000400000 */
[C---:B------:R-:W-:Y:S01]  /*64d0*/  FFMA R4, R35.reuse, R34, R4 ;  /* 0x0000002223047223 */ /* 0x040fe20000000004 */
[C---:B------:R-:W-:Y:S01]  /*64e0*/  FFMA R5, R35.reuse, R36, R5 ;  /* 0x0000002423057223 */ /* 0x040fe20000000005 */
[C---:B------:R-:W-:Y:S01]  /*64f0*/  FFMA R6, R35.reuse, R37, R6 ;  /* 0x0000002523067223 */ /* 0x040fe20000000006 */
[C---:B------:R-:W-:Y:S01]  /*6500*/  FFMA R7, R35.reuse, R38, R7 ;  /* 0x0000002623077223 */ /* 0x040fe20000000007 */
[C---:B------:R-:W-:Y:S01]  /*6510*/  FMUL R8, R32.reuse, R8 ;  /* 0x0000000820087220 */ /* 0x040fe20000400000 */
[----:B------:R3:W-:Y:S01]  /*6520*/  STS [R75], R4 ;  /* 0x000000044b007388 */ /* 0x0007e20000000800 */
[C---:B------:R-:W-:Y:S01]  /*6530*/  FMUL R9, R32.reuse, R9 ;  /* 0x0000000920097220 */ /* 0x040fe20000400000 */
[C---:B------:R-:W-:Y:S01]  /*6540*/  FMUL R10, R32.reuse, R10 ;  /* 0x0000000a200a7220 */ /* 0x040fe20000400000 */
[C---:B------:R-:W-:Y:S01]  /*6550*/  FFMA R8, R35.reuse, R39, R8 ;  /* 0x0000002723087223 */ /* 0x040fe20000000008 */
[----:B------:R3:W-:Y:S01]  /*6560*/  STS [R82], R5 ;  /* 0x0000000552007388 */ /* 0x0007e20000000800 */
        /* <DEDUP_REMOVED lines=11> */
[----:B------:R3:W-:Y:S01]  /*6620*/  STS [R75+0x200], R8 ;  /* 0x000200084b007388 */ /* 0x0007e20000000800 */
[C---:B------:R-:W-:Y:S01]  /*6630*/  FMUL R15, R32.reuse, R15 ;  /* 0x0000000f200f7220 */ /* 0x040fe20000400000 */
[C---:B------:R-:W-:Y:S01]  /*6640*/  FMUL R16, R32.reuse, R16 ;  /* 0x0000001020107220 */ /* 0x040fe20000400000 */
[C---:B------:R-:W-:Y:S01]  /*6650*/  FFMA R14, R35.reuse, R45, R14 ;  /* 0x0000002d230e7223 */ /* 0x040fe2000000000e */
[----:B------:R3:W-:Y:S01]  /*6660*/  STS [R82+0x200], R9 ;  /* 0x0002000952007388 */ /* 0x0007e20000000800 */
[C---:B------:R-:W-:Y:S01]  /*6670*/  FFMA R15, R35.reuse, R46, R15 ;  /* 0x0000002e230f7223 */ /* 0x040fe2000000000f */
[C---:B------:R-:W-:Y:S01]  /*6680*/  FFMA R16, R35.reuse, R47, R16 ;  /* 0x0000002f23107223 */ /* 0x040fe20000000010 */
[C---:B------:R-:W-:Y:S01]  /*6690*/  FMUL R17, R32.reuse, R17 ;  /* 0x0000001120117220 */ /* 0x040fe20000400000 */
[----:B------:R3:W-:Y:S01]  /*66a0*/  STS [R73+0x200], R10 ;  /* 0x0002000a49007388 */ /* 0x0007e20000000800 */
[C---:B------:R-:W-:Y:S01]  /*66b0*/  FMUL R18, R32.reuse, R18 ;  /* 0x0000001220127220 */ /* 0x040fe20000400000 */
[----:B------:R-:W-:Y:S01]  /*66c0*/  FMUL R19, R32, R19 ;  /* 0x0000001320137220 */ /* 0x000fe20000400000 */
[C---:B------:R-:W-:Y:S01]  /*66d0*/  FFMA R17, R35.reuse, R48, R17 ;  /* 0x0000003023117223 */ /* 0x040fe20000000011 */
[----:B------:R3:W-:Y:S01]  /*66e0*/  STS [R78+0x200], R11 ;  /* 0x0002000b4e007388 */ /* 0x0007e20000000800 */
[C---:B------:R-:W-:Y:S01]  /*66f0*/  FFMA R18, R35.reuse, R49, R18 ;  /* 0x0000003123127223 */ /* 0x040fe20000000012 */
[----:B------:R-:W-:Y:S02]  /*6700*/  FFMA R19, R35, R50, R19 ;  /* 0x0000003223137223 */ /* 0x000fe40000000013 */
[----:B------:R3:W-:Y:S04]  /*6710*/  STS [R75+0x400], R12 ;  /* 0x0004000c4b007388 */ /* 0x0007e80000000800 */
[----:B------:R3:W-:Y:S04]  /*6720*/  STS [R82+0x400], R13 ;  /* 0x0004000d52007388 */ /* 0x0007e80000000800 */
[----:B------:R3:W-:Y:S04]  /*6730*/  STS [R73+0x400], R14 ;  /* 0x0004000e49007388 */ /* 0x0007e80000000800 */
[----:B------:R3:W-:Y:S04]  /*6740*/  STS [R78+0x400], R15 ;  /* 0x0004000f4e007388 */ /* 0x0007e80000000800 */
[----:B------:R3:W-:Y:S04]  /*6750*/  STS [R75+0x600], R16 ;  /* 0x000600104b007388 */ /* 0x0007e80000000800 */
[----:B------:R3:W-:Y:S04]  /*6760*/  STS [R82+0x600], R17 ;  /* 0x0006001152007388 */ /* 0x0007e80000000800 */
[----:B------:R3:W-:Y:S04]  /*6770*/  STS [R73+0x600], R18 ;  /* 0x0006001249007388 */ /* 0x0007e80000000800 */
[----:B------:R3:W-:Y:S01]  /*6780*/  STS [R78+0x600], R19 ;  /* 0x000600134e007388 */ /* 0x0007e20000000800 */
[----:B------:R-:W-:Y:S01]  /*6790*/  @!PT LDS RZ, [RZ] ;  /* 0x00000000fffff984 */ /* 0x000fe20000000800 */
[----:B------:R-:W-:Y:S01]  /*67a0*/  @!PT LDS RZ, [RZ] ;  /* 0x00000000fffff984 */ /* 0x000fe20000000800 */
[----:B------:R-:W-:Y:S01]  /*67b0*/  @!PT LDS RZ, [RZ] ;  /* 0x00000000fffff984 */ /* 0x000fe20000000800 */
[----:B------:R-:W-:Y:S01]  /*67c0*/  @!PT LDS RZ, [RZ] ;  /* 0x00000000fffff984 */ /* 0x000fe20000000800 */
[----:B------:R4:W-:Y:S06]  /*67d0*/  MEMBAR.ALL.CTA ;  /* 0x0000000000007992 */ /* 0x0009ec0000008000 */
[----:B----4-:R-:W4:Y:S02]  /*67e0*/  FENCE.VIEW.ASYNC.S ;  /* 0x00000000000073c6 */ /* 0x010f240000000000 */
[----:B----4-:R-:W-:Y:S06]  /*67f0*/  BAR.SYNC.DEFER_BLOCKING 0x1, 0x80 ;  /* 0x0042000000007b1d */ /* 0x010fec0000010000 */
[----:B------:R-:W-:Y:S05]  /*6800*/  @P0 BRA `(.L_x_103) ;  /* 0x0000000000600947 */ /* 0x000fea0003800000 */
[----:B------:R-:W-:Y:S02]  /*6810*/  UIADD3 UR4, UPT, UPT, UR46, 0x200, URZ ;  /* 0x000002002e047890 */ /* 0x000fe4000fffe0ff */
[----:B------:R-:W-:Y:S01]  /*6820*/  UIADD3 UR16, UP0, UPT, UR50, 0x880, URZ ;  /* 0x0000088032107890 */ /* 0x000fe2000ff1e0ff */
[----:B------:R-:W-:Y:S01]  /*6830*/  UMOV UR43, UR36 ;  /* 0x00000024002b7c82 */ /* 0x000fe20008000000 */
[----:B------:R-:W-:Y:S02]  /*6840*/  UIADD3 UR13, UPT, UPT, UR41, 0x20, URZ ;  /* 0x00000020290d7890 */ /* 0x000fe4000fffe0ff */
[----:B------:R-:W-:Y:S01]  /*6850*/  MOV R68, UR4 ;  /* 0x0000000400447c02 */ /* 0x000fe20008000f00 */
[----:B------:R-:W-:Y:S02]  /*6860*/  UIADD3.X UR17, UPT, UPT, URZ, UR51, URZ, UP0, !UPT ;  /* 0x00000033ff117290 */ /* 0x000fe400087fe4ff */
[----:B------:R-:W-:Y:S01]  /*6870*/  UIADD3 UR12, UPT, UPT, UR46, 0xa00, URZ ;  /* 0x00000a002e0c7890 */ /* 0x000fe2000fffe0ff */
[----:B------:R-:W-:Y:S01]  /*6880*/  R2UR UR40, R68 ;  /* 0x00000000442872ca */ /* 0x000fe200000e0000 */
[----:B------:R-:W-:Y:S01]  /*6890*/  UMOV UR14, UR42 ;  /* 0x0000002a000e7c82 */ /* 0x000fe20008000000 */
[----:B------:R-:W-:Y:S01]  /*68a0*/  UMOV UR15, UR36 ;  /* 0x00000024000f7c82 */ /* 0x000fe20008000000 */
[----:B------:R-:W-:Y:S02]  /*68b0*/  UIADD3 UR9, UPT, UPT, UR41, 0x40, URZ ;  /* 0x0000004029097890 */ /* 0x000fe4000fffe0ff */
[----:B------:R-:W-:Y:S01]  /*68c0*/  UIADD3 UR8, UPT, UPT, UR46, 0x1200, URZ ;  /* 0x000012002e087890 */ /* 0x000fe2000fffe0ff */
[----:B------:R-:W-:Y:S01]  /*68d0*/  UMOV UR10, UR42 ;  /* 0x0000002a000a7c82 */ /* 0x000fe20008000000 */
[----:B------:R-:W-:Y:S01]  /*68e0*/  UMOV UR11, UR36 ;  /* 0x00000024000b7c82 */ /* 0x000fe20008000000 */
[----:B------:R-:W-:Y:S02]  /*68f0*/  UIADD3 UR5, UPT, UPT, UR41, 0x60, URZ ;  /* 0x0000006029057890 */ /* 0x000fe4000fffe0ff */
[----:B------:R-:W-:Y:S03]  /*6900*/  UIADD3 UR4, UPT, UPT, UR46, 0x1a00, URZ ;  /* 0x00001a002e047890 */ /* 0x000fe6000fffe0ff */
[----:B------:R4:W-:Y:S01]  /*6910*/  UTMASTG.3D [UR40], [UR16] ;  /* 0x00000028100073b5 */ /* 0x0009e20008010000 */
[----:B------:R-:W-:Y:S01]  /*6920*/  UMOV UR6, UR42 ;  /* 0x0000002a00067c82 */ /* 0x000fe20008000000 */
[----:B------:R-:W-:Y:S01]  /*6930*/  UMOV UR7, UR36 ;  /* 0x0000002400077c82 */ /* 0x000fe20008000000 */
[----:B------:R4:W-:Y:S01]  /*6940*/  UTMASTG.3D [UR12], [UR16] ;  /* 0x0000000c100073b5 */ /* 0x0009e20008010000 */
[----:B------:R4:W-:Y:S02]  /*6950*/  UTMASTG.3D [UR8], [UR16] ;  /* 0x00000008100073b5 */ /* 0x0009e40008010000 */
[----:B------:R4:W-:Y:S01]  /*6960*/  UTMASTG.3D [UR4], [UR16] ;  /* 0x00000004100073b5 */ /* 0x0009e20008010000 */
[----:B------:R0:W-:Y:S01]  /*6970*/  UTMACMDFLUSH ;  /* 0x00000000000079b7 */ /* 0x0001e20000000000 */
[----:B----4-:R-:W-:Y:S04]  /*6980*/  DEPBAR.LE SB0, 0x1 ;  /* 0x000080400000791a */ /* 0x010fe80000000000 */
.L_x_103:
[----:B------:R-:W-:Y:S05]  /*6990*/  BSYNC.RECONVERGENT B0 ;  /* 0x0000000000007941 */ /* 0x000fea0003800200 */
.L_x_102:
[----:B------:R-:W-:Y:S01]  /*69a0*/  BAR.SYNC.DEFER_BLOCKING 0x1, 0x80 ;  /* 0x0042000000007b1d */ /* 0x000fe20000010000 */
[----:B------:R-:W-:Y:S01]  /*69b0*/  ISETP.NE.AND P1, PT, R81, RZ, PT ;  /* 0x000000ff5100720c */ /* 0x000fe20003f25270 */
[----:B------:R-:W-:Y:S01]  /*69c0*/  UISETP.NE.AND UP0, UPT, UR47, URZ, UPT ;  /* 0x000000ff2f00728c */ /* 0x000fe2000bf05270 */
[----:B------:R-:W-:Y:S11]  /*69d0*/  LEA R3, R84, UR46, 0x3 ;  /* 0x0000002e54037c11 */ /* 0x000ff6000f8e18ff */
[----:B---3--:R-:W-:Y:S01]  /*69e0*/  @P1 SHF.L.U32 R4, R72, 0x1f, RZ ;  /* 0x0000001f48041819 */ /* 0x008fe200000006ff */
[----:B------:R-:W-:Y:S06]  /*69f0*/  BRA.U !UP0, `(.L_x_104) ;  /* 0x0000000108247547 */ /* 0x000fec000b800000 */
[----:B------:R-:W-:Y:S01]  /*6a00*/  IMAD.U32 R5, RZ, RZ, UR48 ;  /* 0x00000030ff057e24 */ /* 0x000fe2000f8e00ff */
[----:B-1----:R-:W-:Y:S01]  /*6a10*/  MOV R0, UR37 ;  /* 0x0000002500007c02 */ /* 0x002fe20008000f00 */
[----:B------:R-:W-:Y:S03]  /*6a20*/  UIADD3 UR48, UPT, UPT, UR48, 0x1, URZ ;  /* 0x0000000130307890 */ /* 0x000fe6000fffe0ff */
[----:B------:R-:W-:Y:S01]  /*6a30*/  @P1 LEA R5, R5, UR46, 0x3 ;  /* 0x0000002e05051c11 */ /* 0x000fe2000f8e18ff */
[----:B------:R-:W-:Y:S04]  /*6a40*/  UISETP.NE.AND UP0, UPT, UR48, 0x4, UPT ;  /* 0x000000043000788c */ /* 0x000fe8000bf05270 */
[----:B------:R-:W-:Y:S01]  /*6a50*/  @P1 VIADD R5, R5, 0xc0 ;  /* 0x000000c005051836 */ /* 0x000fe20000000000 */
[----:B------:R-:W-:Y:S04]  /*6a60*/  USEL UR48, UR48, URZ, UP0 ;  /* 0x000000ff30307287 */ /* 0x000fe80008000000 */
[----:B------:R-:W-:Y:S04]  /*6a70*/  @P1 PRMT R0, R0, 0x654, R5 ;  /* 0x0000065400001816 */ /* 0x000fe80000000005 */
[----:B------:R3:W-:Y:S04]  /*6a80*/  @P1 SYNCS.ARRIVE.TRANS64.RED.A1T0 RZ, [R0+URZ], RZ ;  /* 0x000000ff00ff19a7 */ /* 0x0007e800081004ff */
.L_x_104:
[----:B------:R-:W4:Y:S01]  /*6a90*/  @P1 SYNCS.PHASECHK.TRANS64.TRYWAIT P0, [R3+URZ+0xa0], R4 ;  /* 0x0000a004030015a7 */ /* 0x000f2200080011ff */
[----:B------:R-:W-:Y:S01]  /*6aa0*/  BSSY B1, `(.L_x_105) ;  /* 0x0000023000017945 */ /* 0x000fe20003800000 */
[----:B----4-:R-:W-:Y:S03]  /*6ab0*/  @P1 SEL R85, RZ, 0x1, !P0 ;  /* 0x00000001ff551807 */ /* 0x010fe60004000000 */
[----:B------:R-:W-:Y:S05]  /*6ac0*/  @!P1 BRA `(.L_x_106) ;  /* 0x0000000000809947 */ /* 0x000fea0003800000 */
[----:B------:R-:W-:Y:S01]  /*6ad0*/  ISETP.NE.AND P0, PT, R85, RZ, PT ;  /* 0x000000ff5500720c */ /* 0x000fe20003f05270 */
[----:B------:R-:W-:Y:S01]  /*6ae0*/  BSSY B0, `(.L_x_107) ;  /* 0x0000009000007945 */ /* 0x000fe20003800000 */
[----:B------:R-:W-:Y:S11]  /*6af0*/  ISETP.NE.AND P1, PT, R86, RZ, PT ;  /* 0x000000ff5600720c */ /* 0x000ff60003f25270 */
[----:B------:R-:W-:Y:S02]  /*6b00*/  @!UPT UIADD3 URZ, UPT, UPT, URZ, URZ, URZ ;  /* 0x000000fffffff290 */ /* 0x000fe4000fffe0ff */
[C---:B------:R-:W-:Y:S02]  /*6b10*/  @P1 IMAD R5, R84.reuse, 0x2000, R75 ;  /* 0x0000200054051824 */ /* 0x040fe400078e024b */
[----:B------:R-:W-:Y:S01]  /*6b20*/  @P1 IMAD R4, R84, 0x2000, R82 ;  /* 0x0000200054041824 */ /* 0x000fe200078e0252 */
[----:B------:R-:W-:Y:S06]  /*6b30*/  @P0 BRA `(.L_x_108) ;  /* 0x00000000000c0947 */ /* 0x000fec0003800000 */
[----:B-1-3--:R-:W-:Y:S04]  /*6b40*/  SHF.L.U32 R0, R72, 0x1f, RZ ;  /* 0x0000001f48007819 */ /* 0x00afe800000006ff */
[----:B------:R-:W1:Y:S02]  /*6b50*/  SYNCS.PHASECHK.TRANS64.TRYWAIT P0, [R3+URZ+0xa0], R0 ;  /* 0x0000a000030075a7 */ /* 0x000e6400080011ff */
[----:B-1----:R-:W-:Y:S05]  /*6b60*/  @!P0 BRA `(.L_x_109) ;  /* 0x0000002800dc8947 */ /* 0x002fea0003800000 */
.L_x_108:
[----:B------:R-:W-:Y:S05]  /*6b70*/  BSYNC B0 ;  /* 0x0000000000007941 */ /* 0x000fea0003800000 */
.L_x_107:
[----:B------:R-:W-:Y:S11]  /*6b80*/  ISETP.NE.AND P0, PT, R86, RZ, PT ;  /* 0x000000ff5600720c */ /* 0x000ff60003f05270 */
[----:B------:R-:W-:Y:S02]  /*6b90*/  @!UPT UIADD3 URZ, UPT, UPT, URZ, URZ, URZ ;  /* 0x000000fffffff290 */ /* 0x000fe4000fffe0ff */
[----:B------:R4:W2:Y:S01]  /*6ba0*/  @P0 LDS R34, [R5] ;  /* 0x0000000005220984 */ /* 0x0008a20000000800 */
[C---:B-1-3--:R-:W-:Y:S01]  /*6bb0*/  @P0 IMAD R0, R84.reuse, 0x2000, R73 ;  /* 0x0000200054000824 */ /* 0x04afe200078e0249 */
[C---:B------:R-:W-:Y:S01]  /*6bc0*/  @P0 LEA R3, R84.reuse, R78, 0xd ;  /* 0x0000004e54030211 */ /* 0x040fe200078e68ff */
[----:B------:R-:W-:Y:S01]  /*6bd0*/  VIADD R84, R84, 0x1 ;  /* 0x0000000154547836 */ /* 0x000fe20000000000 */
[----:B------:R4:W1:Y:S04]  /*6be0*/  @P0 LDS R39, [R5+0x200] ;  /* 0x0002000005270984 */ /* 0x0008680000000800 */
[----:B------:R4:W3:Y:S04]  /*6bf0*/  @P0 LDS R43, [R5+0x400] ;  /* 0x00040000052b0984 */ /* 0x0008e80000000800 */
[----:B------:R4:W1:Y:S04]  /*6c00*/  @P0 LDS R47, [R5+0x600] ;  /* 0x00060000052f0984 */ /* 0x0008680000000800 */
[----:B------:R4:W1:Y:S04]  /*6c10*/  @P0 LDS R36, [R4] ;  /* 0x0000000004240984 */ /* 0x0008680000000800 */
[----:B------:R4:W1:Y:S04]  /*6c20*/  @P0 LDS R40, [R4+0x200] ;  /* 0x0002000004280984 */ /* 0x0008680000000800 */
[----:B------:R4:W1:Y:S04]  /*6c30*/  @P0 LDS R44, [R4+0x400] ;  /* 0x00040000042c0984 */ /* 0x0008680000000800 */
        /* <DEDUP_REMOVED lines=8> */
[----:B--23--:R4:W1:Y:S02]  /*6cc0*/  @P0 LDS R50, [R3+0x600] ;  /* 0x0006000003320984 */ /* 0x00c8640000000800 */
.L_x_106:
[----:B------:R-:W-:Y:S05]  /*6cd0*/  BSYNC B1 ;  /* 0x0000000000017941 */ /* 0x000fea0003800000 */
.L_x_105:
[----:B-1-34-:R-:W-:Y:S05]  /*6ce0*/  VIADD R0, R33, 0x10 ;  /* 0x0000001021007836 */ /* 0x01afea0000000000 */
[----:B------:R-:W-:Y:S04]  /*6cf0*/  SHF.R.U32.HI R0, RZ, 0x15, R0 ;  /* 0x00000015ff007819 */ /* 0x000fe80000011600 */
[----:B------:R-:W-:Y:S11]  /*6d00*/  LOP3.LUT P0, RZ, R0, 0x3, R67, 0x48, !PT ;  /* 0x0000000300ff7812 */ /* 0x000ff60007804843 */
[----:B------:R-:W-:Y:S02]  /*6d10*/  @!UPT UIADD3 URZ, UPT, UPT, URZ, URZ, URZ ;  /* 0x000000fffffff290 */ /* 0x000fe4000fffe0ff */
[----:B------:R-:W-:Y:S05]  /*6d20*/  @!P0 BRA `(.L_x_110) ;  /* 0x0000000000408947 */ /* 0x000fea0003800000 */
[----:B------:R-:W1:Y:S01]  /*6d30*/  LDCU.64 UR8, c[0x4][0x70] ;  /* 0x01000e00ff0877ac */ /* 0x000e620008000a00 */
[----:B------:R-:W-:Y:S01]  /*6d40*/  MOV R15, 0x0 ;  /* 0x00000000000f7802 */ /* 0x000fe20000000f00 */
[----:B------:R-:W-:Y:S02]  /*6d50*/  HFMA2 R12, -RZ, RZ, 0, 5.9604644775390625e-08 ;  /* 0x00000001ff0c7431 */ /* 0x000fe400000001ff */
[----:B------:R-:W-:Y:S02]  /*6d60*/  IMAD.MOV.U32 R8, RZ, RZ, 0x192 ;  /* 0x00000192ff087424 */ /* 0x000fe400078e00ff */
[----:B------:R-:W-:Y:S01]  /*6d70*/  IMAD.MOV.U32 R13, RZ, RZ, RZ ;  /* 0x000000ffff0d7224 */ /* 0x000fe200078e00ff */
[----:B------:R-:W3:Y:S01]  /*6d80*/  LDCU.64 UR6, c[0x4][0x78] ;  /* 0x01000f00ff0677ac */ /* 0x000ee20008000a00 */
[----:B------:R-:W4:Y:S01]  /*6d90*/  LDC.64 R14, c[0x4][R15] ;  /* 0x010000000f0e7b82 */ /* 0x000f220000000a00 */
[----:B------:R-:W5:Y:S01]  /*6da0*/  LDCU.64 UR4, c[0x4][0x10] ;  /* 0x01000200ff0477ac */ /* 0x000f620008000a00 */
[----:B-1----:R-:W-:Y:S01]  /*6db0*/  MOV R5, UR9 ;  /* 0x0000000900057c02 */ /* 0x002fe20008000f00 */
[----:B------:R-:W-:Y:S01]  /*6dc0*/  IMAD.U32 R4, RZ, RZ, UR8 ;  /* 0x00000008ff047e24 */ /* 0x000fe2000f8e00ff */
[----:B---3--:R-:W-:Y:S01]  /*6dd0*/  MOV R7, UR7 ;  /* 0x0000000700077c02 */ /* 0x008fe20008000f00 */
[----:B------:R-:W-:Y:S01]  /*6de0*/  IMAD.U32 R6, RZ, RZ, UR6 ;  /* 0x00000006ff067e24 */ /* 0x000fe2000f8e00ff */
[----:B-----5:R-:W-:Y:S01]  /*6df0*/  MOV R11, UR5 ;  /* 0x00000005000b7c02 */ /* 0x020fe20008000f00 */
[----:B------:R-:W-:Y:S02]  /*6e00*/  IMAD.U32 R10, RZ, RZ, UR4 ;  /* 0x00000004ff0a7e24 */ /* 0x000fe4000f8e00ff */
[----:B------:R-:W-:Y:S07]  /*6e10*/  LEPC R20, `(.L_x_110) ;  /* 0x000000001014794e */ /* 0x000fee0000000000 */
[----:B--2-4-:R-:W-:Y:S05]  /*6e20*/  CALL.ABS.NOINC R14 ;  /* 0x000000000e007343 */ /* 0x014fea0003c00000 */
.L_x_110:
[----:B------:R-:W-:Y:S05]  /*6e30*/  WARPSYNC.ALL ;  /* 0x0000000000007948 */ /* 0x000fea0003800000 */
[----:B------:R-:W-:Y:S01]  /*6e40*/  R2UR UR4, R33 ;  /* 0x00000000210472ca */ /* 0x000fe200000e0000 */
[----:B------:R-:W-:Y:S01]  /*6e50*/  BSSY.RECONVERGENT B0, `(.L_x_111) ;  /* 0x000005b000007945 */ /* 0x000fe20003800200 */
[----:B------:R-:W-:Y:S02]  /*6e60*/  ISETP.NE.AND P6, PT, R81, RZ, PT ;  /* 0x000000ff5100720c */ /* 0x000fe40003fc5270 */
[----:B------:R-:W-:Y:S02]  /*6e70*/  ISETP.NE.AND P0, PT, R76, RZ, PT ;  /* 0x000000ff4c00720c */ /* 0x000fe40003f05270 */
[----:B------:R-:W-:Y:S02]  /*6e80*/  MOV R3, UR48 ;  /* 0x0000003000037c02 */ /* 0x000fe40008000f00 */
[----:B------:R-:W-:Y:S05]  /*6e90*/  MOV R0, UR37 ;  /* 0x0000002500007c02 */ /* 0x000fea0008000f00 */
[----:B------:R-:W1:Y:S02]  /*6ea0*/  LDTM.x16 R4, tmem[UR4+0x10] ;  /* 0x00001004000479ee */ /* 0x000e640008240000 */
[----:B------:R-:W-:Y:S02]  /*6eb0*/  @P6 LEA R3, R3, UR46, 0x3 ;  /* 0x0000002e03036c11 */ /* 0x000fe4000f8e18ff */
[----:B------:R-:W-:Y:S02]  /*6ec0*/  @P6 SHF.L.U32 R20, R72, 0x1f, RZ ;  /* 0x0000001f48146819 */ /* 0x000fe400000006ff */
[----:B------:R-:W-:Y:S04]  /*6ed0*/  @P6 IADD3 R3, PT, PT, R3, 0xc0, RZ ;  /* 0x000000c003036810 */ /* 0x000fe80007ffe0ff */
[----:B------:R-:W-:Y:S02]  /*6ee0*/  @P6 PRMT R0, R0, 0x654, R3 ;  /* 0x0000065400006816 */ /* 0x000fe40000000003 */
[----:B------:R-:W-:Y:S01]  /*6ef0*/  LEA R3, R84, UR46, 0x3 ;  /* 0x0000002e54037c11 */ /* 0x000fe2000f8e18ff */
[C---:B-1----:R-:W-:Y:S01]  /*6f00*/  FMUL R4, R32.reuse, R4 ;  /* 0x0000000420047220 */ /* 0x042fe20000400000 */
        /* <DEDUP_REMOVED lines=52> */
[----:B---3--:R-:W3:Y:S02]  /*7250*/  FENCE.VIEW.ASYNC.S ;  /* 0x00000000000073c6 */ /* 0x008ee40000000000 */
[----:B---3--:R-:W-:Y:S06]  /*7260*/  BAR.SYNC.DEFER_BLOCKING 0x1, 0x80 ;  /* 0x0042000000007b1d */ /* 0x008fec0000010000 */
[----:B------:R-:W-:Y:S05]  /*7270*/  @P0 BRA `(.L_x_112) ;  /* 0x0000000000600947 */ /* 0x000fea0003800000 */
[----:B------:R-:W-:Y:S02]  /*7280*/  UIADD3 UR20, UP0, UPT, UR50, 0x880, URZ ;  /* 0x0000088032147890 */ /* 0x000fe4000ff1e0ff */
[----:B------:R-:W-:Y:S02]  /*7290*/  UIADD3 UR14, UPT, UPT, UR42, 0x10, URZ ;  /* 0x000000102a0e7890 */ /* 0x000fe4000fffe0ff */
[----:B------:R-:W-:Y:S02]  /*72a0*/  UIADD3 UR12, UPT, UPT, UR46, 0x2200, URZ ;  /* 0x000022002e0c7890 */ /* 0x000fe4000fffe0ff */
[----:B------:R-:W-:Y:S01]  /*72b0*/  UIADD3.X UR21, UPT, UPT, URZ, UR51, URZ, UP0, !UPT ;  /* 0x00000033ff157290 */ /* 0x000fe200087fe4ff */
[----:B------:R-:W-:Y:S01]  /*72c0*/  UMOV UR13, UR41 ;  /* 0x00000029000d7c82 */ /* 0x000fe20008000000 */
[----:B------:R-:W-:Y:S01]  /*72d0*/  UMOV UR15, UR36 ;  /* 0x00000024000f7c82 */ /* 0x000fe20008000000 */
[----:B------:R-:W-:Y:S02]  /*72e0*/  UIADD3 UR17, UPT, UPT, UR41, 0x20, URZ ;  /* 0x0000002029117890 */ /* 0x000fe4000fffe0ff */
[----:B------:R-:W-:Y:S01]  /*72f0*/  UIADD3 UR16, UPT, UPT, UR46, 0x2a00, URZ ;  /* 0x00002a002e107890 */ /* 0x000fe2000fffe0ff */
[----:B------:R-:W-:Y:S03]  /*7300*/  UMOV UR19, UR36 ;  /* 0x0000002400137c82 */ /* 0x000fe60008000000 */
[----:B------:R3:W-:Y:S01]  /*7310*/  UTMASTG.3D [UR12], [UR20] ;  /* 0x0000000c140073b5 */ /* 0x0007e20008010000 */
[----:B------:R-:W-:Y:S01]  /*7320*/  UMOV UR18, UR14 ;  /* 0x0000000e00127c82 */ /* 0x000fe20008000000 */
[----:B------:R-:W-:Y:S02]  /*7330*/  UIADD3 UR9, UPT, UPT, UR41, 0x40, URZ ;  /* 0x0000004029097890 */ /* 0x000fe4000fffe0ff */
[----:B------:R-:W-:Y:S01]  /*7340*/  UIADD3 UR8, UPT, UPT, UR46, 0x3200, URZ ;  /* 0x000032002e087890 */ /* 0x000fe2000fffe0ff */
[----:B------:R-:W-:Y:S01]  /*7350*/  UMOV UR11, UR36 ;  /* 0x00000024000b7c82 */ /* 0x000fe20008000000 */
[----:B------:R-:W-:Y:S01]  /*7360*/  UMOV UR10, UR14 ;  /* 0x0000000e000a7c82 */ /* 0x000fe20008000000 */
[----:B------:R3:W-:Y:S01]  /*7370*/  UTMASTG.3D [UR16], [UR20] ;  /* 0x00000010140073b5 */ /* 0x0007e20008010000 */
[----:B------:R-:W-:Y:S02]  /*7380*/  UIADD3 UR5, UPT, UPT, UR41, 0x60, URZ ;  /* 0x0000006029057890 */ /* 0x000fe4000fffe0ff */
[----:B------:R-:W-:Y:S01]  /*7390*/  UIADD3 UR4, UPT, UPT, UR46, 0x3a00, URZ ;  /* 0x00003a002e047890 */ /* 0x000fe2000fffe0ff */
[----:B------:R-:W-:Y:S01]  /*73a0*/  UMOV UR7, UR36 ;  /* 0x0000002400077c82 */ /* 0x000fe20008000000 */
[----:B------:R-:W-:Y:S01]  /*73b0*/  UMOV UR6, UR14 ;  /* 0x0000000e00067c82 */ /* 0x000fe20008000000 */
[----:B------:R3:W-:Y:S06]  /*73c0*/  UTMASTG.3D [UR8], [UR20] ;  /* 0x00000008140073b5 */ /* 0x0007ec0008010000 */
[----:B------:R3:W-:Y:S01]  /*73d0*/  UTMASTG.3D [UR4], [UR20] ;  /* 0x00000004140073b5 */ /* 0x0007e20008010000 */
[----:B------:R0:W-:Y:S01]  /*73e0*/  UTMACMDFLUSH ;  /* 0x00000000000079b7 */ /* 0x0001e20000000000 */
[----:B---3--:R-:W-:Y:S04]  /*73f0*/  DEPBAR.LE SB0, 0x1 ;  /* 0x000080400000791a */ /* 0x008fe80000000000 */
.L_x_112:
[----:B------:R-:W-:Y:S05]  /*7400*/  BSYNC.RECONVERGENT B0 ;  /* 0x0000000000007941 */ /* 0x000fea0003800200 */
.L_x_111:
[----:B------:R-:W-:Y:S01]  /*7410*/  BAR.SYNC.DEFER_BLOCKING 0x1, 0x80 ;  /* 0x0042000000007b1d */ /* 0x000fe20000010000 */
[----:B------:R-:W-:Y:S04]  /*7420*/  UIADD3 UR40, UPT, UPT, UR48, 0x1, URZ ;  /* 0x0000000130287890 */ /* 0x000fe8000fffe0ff */
[----:B------:R-:W-:Y:S04]  /*7430*/  UISETP.NE.AND UP0, UPT, UR40, 0x4, UPT ;  /* 0x000000042800788c */ /* 0x000fe8000bf05270 */
[----:B------:R-:W-:Y:S01]  /*7440*/  USEL UR40, UR40, URZ, UP0 ;  /* 0x000000ff28287287 */ /* 0x000fe20008000000 */
[----:B------:R3:W-:Y:S01]  /*7450*/  @P6 SYNCS.ARRIVE.TRANS64.RED.A1T0 RZ, [R0+URZ], RZ ;  /* 0x000000ff00ff69a7 */ /* 0x0007e200081004ff */
[----:B------:R-:W-:Y:S01]  /*7460*/  BSSY B1, `(.L_x_113) ;  /* 0x0000024000017945 */ /* 0x000fe20003800000 */
[----:B------:R-:W4:Y:S02]  /*7470*/  @P6 SYNCS.PHASECHK.TRANS64.TRYWAIT P0, [R3+URZ+0xa0], R20 ;  /* 0x0000a014030065a7 */ /* 0x000f2400080011ff */
[----:B----4-:R-:W-:Y:S01]  /*7480*/  @P6 SEL R85, RZ, 0x1, !P0 ;  /* 0x00000001ff556807 */ /* 0x010fe20004000000 */
[----:B---3--:R-:W-:Y:S06]  /*7490*/  @!P6 BRA `(.L_x_114) ;  /* 0x000000000080e947 */ /* 0x008fec0003800000 */
[----:B------:R-:W-:Y:S01]  /*74a0*/  ISETP.NE.AND P0, PT, R85, RZ, PT ;  /* 0x000000ff5500720c */ /* 0x000fe20003f05270 */
[----:B------:R-:W-:Y:S01]  /*74b0*/  BSSY B0, `(.L_x_115) ;  /* 0x0000009000007945 */ /* 0x000fe20003800000 */
[----:B------:R-:W-:Y:S11]  /*74c0*/  ISETP.NE.AND P1, PT, R86, RZ, PT ;  /* 0x000000ff5600720c */ /* 0x000ff60003f25270 */
[----:B------:R-:W-:Y:S02]  /*74d0*/  @!UPT UIADD3 URZ, UPT, UPT, URZ, URZ, URZ ;  /* 0x000000fffffff290 */ /* 0x000fe4000fffe0ff */
[C---:B-1----:R-:W-:Y:S02]  /*74e0*/  @P1 IMAD R4, R84.reuse, 0x2000, R75 ;  /* 0x0000200054041824 */ /* 0x042fe400078e024b */
[----:B------:R-:W-:Y:S01]  /*74f0*/  @P1 IMAD R0, R84, 0x2000, R82 ;  /* 0x0000200054001824 */ /* 0x000fe200078e0252 */
[----:B------:R-:W-:Y:S06]  /*7500*/  @P0 BRA `(.L_x_116) ;  /* 0x00000000000c0947 */ /* 0x000fec0003800000 */
[----:B------:R-:W-:Y:S04]  /*7510*/  SHF.L.U32 R6, R72, 0x1f, RZ ;  /* 0x0000001f48067819 */ /* 0x000fe800000006ff */
[----:B------:R-:W1:Y:S02]  /*7520*/  SYNCS.PHASECHK.TRANS64.TRYWAIT P0, [R3+URZ+0xa0], R6 ;  /* 0x0000a006030075a7 */ /* 0x000e6400080011ff */
[----:B-1----:R-:W-:Y:S05]  /*7530*/  @!P0 BRA `(.L_x_117) ;  /* 0x00000020007c8947 */ /* 0x002fea0003800000 */
.L_x_116:
[----:B------:R-:W-:Y:S05]  /*7540*/  BSYNC B0 ;  /* 0x0000000000007941 */ /* 0x000fea0003800000 */
.L_x_115:
[----:B------:R-:W-:Y:S11]  /*7550*/  ISETP.NE.AND P0, PT, R86, RZ, PT ;  /* 0x000000ff5600720c */ /* 0x000ff60003f05270 */
[----:B------:R-:W-:Y:S02]  /*7560*/  @!UPT UIADD3 URZ, UPT, UPT, URZ, URZ, URZ ;  /* 0x000000fffffff290 */ /* 0x000fe4000fffe0ff */
[----:B------:R3:W4:Y:S01]  /*7570*/  @P0 LDS R34, [R4] ;  /* 0x0000000004220984 */ /* 0x0007220000000800 */
[C---:B-1----:R-:W-:Y:S01]  /*7580*/  @P0 IMAD R3, R84.reuse, 0x2000, R73 ;  /* 0x0000200054030824 */ /* 0x042fe200078e0249 */
[C---:B------:R-:W-:Y:S01]  /*7590*/  @P0 LEA R5, R84.reuse, R78, 0xd ;  /* 0x0000004e54050211 */ /* 0x040fe200078e68ff */
[----:B------:R-:W-:Y:S01]  /*75a0*/  VIADD R84, R84, 0x1 ;  /* 0x0000000154547836 */ /* 0x000fe20000000000 */
        /* <DEDUP_REMOVED lines=14> */
[----:B----4-:R3:W1:Y:S02]  /*7690*/  @P0 LDS R50, [R5+0x600] ;  /* 0x0006000005320984 */ /* 0x0106640000000800 */
.L_x_114:
[----:B------:R-:W-:Y:S05]  /*76a0*/  BSYNC B1 ;  /* 0x0000000000017941 */ /* 0x000fea0003800000 */
.L_x_113:
[----:B---3--:R-:W-:Y:S05]  /*76b0*/  VIADD R0, R33, 0x20 ;  /* 0x0000002021007836 */ /* 0x008fea0000000000 */
[----:B------:R-:W-:Y:S04]  /*76c0*/  SHF.R.U32.HI R0, RZ, 0x15, R0 ;  /* 0x00000015ff007819 */ /* 0x000fe80000011600 */
[----:B------:R-:W-:Y:S11]  /*76d0*/  LOP3.LUT P0, RZ, R0, 0x3, R67, 0x48, !PT ;  /* 0x0000000300ff7812 */ /* 0x000ff60007804843 */
[----:B------:R-:W-:Y:S02]  /*76e0*/  @!UPT UIADD3 URZ, UPT, UPT, URZ, URZ, URZ ;  /* 0x000000fffffff290 */ /* 0x000fe4000fffe0ff */
[----:B------:R-:W-:Y:S05]  /*76f0*/  @!P0 BRA `(.L_x_118) ;  /* 0x0000000000408947 */ /* 0x000fea0003800000 */
[----:B------:R-:W3:Y:S01]  /*7700*/  LDCU.64 UR8, c[0x4][0x70] ;  /* 0x01000e00ff0877ac */ /* 0x000ee20008000a00 */
[----:B-1----:R-:W-:Y:S01]  /*7710*/  MOV R15, 0x0 ;  /* 0x00000000000f7802 */ /* 0x002fe20000000f00 */
[----:B------:R-:W-:Y:S02]  /*7720*/  HFMA2 R12, -RZ, RZ, 0, 5.9604644775390625e-08 ;  /* 0x00000001ff0c7431 */ /* 0x000fe400000001ff */
[----:B------:R-:W-:Y:S02]  /*7730*/  IMAD.MOV.U32 R8, RZ, RZ, 0x192 ;  /* 0x00000192ff087424 */ /* 0x000fe400078e00ff */
[----:B------:R-:W-:Y:S01]  /*7740*/  IMAD.MOV.U32 R13, RZ, RZ, RZ ;  /* 0x000000ffff0d7224 */ /* 0x000fe200078e00ff */
[----:B------:R-:W1:Y:S01]  /*7750*/  LDCU.64 UR6, c[0x4][0x78] ;  /* 0x01000f00ff0677ac */ /* 0x000e620008000a00 */
[----:B------:R-:W4:Y:S01]  /*7760*/  LDC.64 R14, c[0x4][R15] ;  /* 0x010000000f0e7b82 */ /* 0x000f220000000a00 */
[----:B------:R-:W5:Y:S01]  /*7770*/  LDCU.64 UR4, c[0x4][0x10] ;  /* 0x01000200ff0477ac */ /* 0x000f620008000a00 */
[----:B---3--:R-:W-:Y:S01]  /*7780*/  MOV R5, UR9 ;  /* 0x0000000900057c02 */ /* 0x008fe20008000f00 */
[----:B------:R-:W-:Y:S01]  /*7790*/  IMAD.U32 R4, RZ, RZ, UR8 ;  /* 0x00000008ff047e24 */ /* 0x000fe2000f8e00ff */
[----:B-1----:R-:W-:Y:S01]  /*77a0*/  MOV R7, UR7 ;  /* 0x0000000700077c02 */ /* 0x002fe20008000f00 */
[----:B------:R-:W-:Y:S01]  /*77b0*/  IMAD.U32 R6, RZ, RZ, UR6 ;  /* 0x00000006ff067e24 */ /* 0x000fe2000f8e00ff */
[----:B-----5:R-:W-:Y:S01]  /*77c0*/  MOV R11, UR5 ;  /* 0x00000005000b7c02 */ /* 0x020fe20008000f00 */
[----:B------:R-:W-:Y:S02]  /*77d0*/  IMAD.U32 R10, RZ, RZ, UR4 ;  /* 0x00000004ff0a7e24 */ /* 0x000fe4000f8e00ff */
[----:B------:R-:W-:Y:S07]  /*77e0*/  LEPC R20, `(.L_x_118) ;  /* 0x000000001014794e */ /* 0x000fee0000000000 */
[----:B--2-4-:R-:W-:Y:S05]  /*77f0*/  CALL.ABS.NOINC R14 ;  /* 0x000000000e007343 */ /* 0x014fea0003c00000 */
.L_x_118:
[----:B------:R-:W-:Y:S05]  /*7800*/  WARPSYNC.ALL ;  /* 0x0000000000007948 */ /* 0x000fea0003800000 */
[----:B------:R-:W-:Y:S01]  /*7810*/  R2UR UR4, R33 ;  /* 0x00000000210472ca */ /* 0x000fe200000e0000 */
[----:B------:R-:W-:Y:S01]  /*7820*/  BSSY.RECONVERGENT B0, `(.L_x_119) ;  /* 0x000005b000007945 */ /* 0x000fe20003800200 */
[----:B------:R-:W-:Y:S02]  /*7830*/  ISETP.NE.AND P6, PT, R81, RZ, PT ;  /* 0x000000ff5100720c */ /* 0x000fe40003fc5270 */
[----:B------:R-:W-:Y:S02]  /*7840*/  ISETP.NE.AND P0, PT, R76, RZ, PT ;  /* 0x000000ff4c00720c */ /* 0x000fe40003f05270 */
[----:B------:R-:W-:Y:S02]  /*7850*/  MOV R3, UR40 ;  /* 0x0000002800037c02 */ /* 0x000fe40008000f00 */
[----:B------:R-:W-:Y:S02]  /*7860*/  MOV R0, UR37 ;  /* 0x0000002500007c02 */ /* 0x000fe40008000f00 */
[----:B------:R-:W-:Y:S03]  /*7870*/  LEA R20, R84, UR46, 0x3 ;  /* 0x0000002e54147c11 */ /* 0x000fe6000f8e18ff */
[----:B-1----:R-:W1:Y:S02]  /*7880*/  LDTM.x16 R4, tmem[UR4+0x20] ;  /* 0x00002004000479ee */ /* 0x002e640008240000 */
[----:B------:R-:W-:Y:S04]  /*7890*/  @P6 LEA R3, R3, UR46, 0x3 ;  /* 0x0000002e03036c11 */ /* 0x000fe8000f8e18ff */
[----:B------:R-:W-:Y:S04]  /*78a0*/  @P6 IADD3 R3, PT, PT, R3, 0xc0, RZ ;  /* 0x000000c003036810 */ /* 0x000fe80007ffe0ff */
[----:B------:R-:W-:Y:S02]  /*78b0*/  @P6 PRMT R0, R0, 0x654, R3 ;  /* 0x0000065400006816 */ /* 0x000fe40000000003 */
[----:B------:R-:W-:Y:S01]  /*78c0*/  @P6 SHF.L.U32 R3, R72, 0x1f, RZ ;  /* 0x0000001f48036819 */ /* 0x000fe200000006ff */
        /* <DEDUP_REMOVED lines=80> */
.L_x_120:
[----:B------:R-:W-:Y:S05]  /*7dd0*/  BSYNC.RECONVERGENT B0 ;  /* 0x0000000000007941 */ /* 0x000fea0003800200 */
.L_x_119:
        /* <DEDUP_REMOVED lines=19> */
.L_x_124:
[----:B------:R-:W-:Y:S05]  /*7f10*/  BSYNC B0 ;  /* 0x0000000000007941 */ /* 0x000fea0003800000 */
.L_x_123:
[----:B------:R-:W-:Y:S11]  /*7f20*/  ISETP.NE.AND P0, PT, R86, RZ, PT ;  /* 0x000000ff5600720c */ /* 0x000ff60003f05270 */
[----:B------:R-:W-:Y:S02]  /*7f30*/  @!UPT UIADD3 URZ, UPT, UPT, URZ, URZ, URZ ;  /* 0x000000fffffff290 */ /* 0x000fe4000fffe0ff */
[----:B------:R3:W4:Y:S01]  /*7f40*/  @P0 LDS R34, [R4] ;  /* 0x0000000004220984 */ /* 0x0007220000000800 */
[C---:B-1----:R-:W-:Y:S01]  /*7f50*/  @P0 IMAD R3, R84.reuse, 0x2000, R73 ;  /* 0x0000200054030824 */ /* 0x042fe200078e0249 */
[----:B------:R-:W-:Y:S02]  /*7f60*/  @P0 LEA R84, R84, R78, 0xd ;  /* 0x0000004e54540211 */ /* 0x000fe400078e68ff */
        /* <DEDUP_REMOVED lines=15> */
.L_x_122:
[----:B------:R-:W-:Y:S05]  /*8060*/  BSYNC B1 ;  /* 0x0000000000017941 */ /* 0x000fea0003800000 */
.L_x_121:
        /* <DEDUP_REMOVED lines=21> */
.L_x_126:
[----:B------:R-:W-:Y:S01]  /*81c0*/  ISETP.NE.AND P0, PT, R76, RZ, PT ;  /* 0x000000ff4c00720c */ /* 0x000fe20003f05270 */
[----:B------:R-:W-:Y:S05]  /*81d0*/  WARPSYNC.ALL ;  /* 0x0000000000007948 */ /* 0x000fea0003800000 */
[----:B------:R-:W-:Y:S01]  /*81e0*/  R2UR UR4, R33 ;  /* 0x00000000210472ca */ /* 0x000fe200000e0000 */
[----:B------:R-:W-:Y:S01]  /*81f0*/  BSSY.RECONVERGENT B0, `(.L_x_127) ;  /* 0x0000057000007945 */ /* 0x000fe20003800200 */
[----:B------:R-:W-:Y:S11]  /*8200*/  R2UR UR5, R83 ;  /* 0x00000000530572ca */ /* 0x000ff600000e0000 */
[----:B-1----:R-:W1:Y:S01]  /*8210*/  LDTM.x16 R4, tmem[UR4+0x30] ;  /* 0x00003004000479ee */ /* 0x002e620008240000 */
[----:B------:R-:W-:Y:S01]  /*8220*/  NOP ;  /* 0x0000000000007918 */ /* 0x000fe20000000000 */
[----:B------:R-:W-:Y:S04]  /*8230*/  UIADD3 UR5, UPT, UPT, UR5, 0x120, URZ ;  /* 0x0000012005057890 */ /* 0x000fe8000fffe0ff */
[----:B------:R-:W-:Y:S09]  /*8240*/  UPRMT UR5, UR37, 0x654, UR5 ;  /* 0x0000065425057896 */ /* 0x000ff20008000005 */
[----:B-1----:R-:W-:Y:S01]  /*8250*/  SYNCS.ARRIVE.TRANS64.RED.A1T0 RZ, [UR5], RZ ;  /* 0x000000ffffff79a7 */ /* 0x002fe20008100405 */
[C---:B------:R-:W-:Y:S01]  /*8260*/  FMUL R4, R32.reuse, R4 ;  /* 0x0000000420047220 */ /* 0x040fe20000400000 */
        /* <DEDUP_REMOVED lines=79> */
.L_x_128:
[----:B------:R-:W-:Y:S05]  /*8760*/  BSYNC.RECONVERGENT B0 ;  /* 0x0000000000007941 */ /* 0x000fea0003800200 */
.L_x_127:
[----:B------:R-:W-:Y:S01]  /*8770*/  BAR.SYNC.DEFER_BLOCKING 0x1, 0x80 ;  /* 0x0042000000007b1d */ /* 0x000fe20000010000 */
[----:B------:R-:W-:Y:S01]  /*8780*/  UISETP.NE.AND UP0, UPT, UR47, -0x4, UPT ;  /* 0xfffffffc2f00788c */ /* 0x000fe2000bf05270 */
[----:B------:R-:W-:Y:S08]  /*8790*/  IADD3 R0, PT, PT, R30, 0x1, RZ ;  /* 0x000000011e007810 */ /* 0x000ff00007ffe0ff */
[----:B------:R-:W-:Y:S05]  /*87a0*/  BRA.U !UP0, `(.L_x_129) ;  /* 0x0000000108287547 */ /* 0x000fea000b800000 */
[----:B------:R-:W-:Y:S01]  /*87b0*/  ISETP.NE.AND P0, PT, R81, RZ, PT ;  /* 0x000000ff5100720c */ /* 0x000fe20003f05270 */
[----:B-1----:R-:W-:Y:S01]  /*87c0*/  IMAD.U32 R4, RZ, RZ, UR48 ;  /* 0x00000030ff047e24 */ /* 0x002fe2000f8e00ff */
[----:B------:R-:W-:Y:S01]  /*87d0*/  UIADD3 UR48, UPT, UPT, UR48, 0x1, URZ ;  /* 0x0000000130307890 */ /* 0x000fe2000fffe0ff */
[----:B------:R-:W-:Y:S03]  /*87e0*/  IMAD.U32 R3, RZ, RZ, UR37 ;  /* 0x00000025ff037e24 */ /* 0x000fe6000f8e00ff */
[----:B------:R-:W-:Y:S04]  /*87f0*/  UISETP.NE.AND UP0, UPT, UR48, 0x4, UPT ;  /* 0x000000043000788c */ /* 0x000fe8000bf05270 */
[----:B------:R-:W-:Y:S03]  /*8800*/  USEL UR48, UR48, URZ, UP0 ;  /* 0x000000ff30307287 */ /* 0x000fe60008000000 */
[----:B------:R-:W-:Y:S05]  /*8810*/  @P0 LEA R4, R4, UR46, 0x3 ;  /* 0x0000002e04040c11 */ /* 0x000fea000f8e18ff */
[----:B------:R-:W-:Y:S05]  /*8820*/  @P0 VIADD R4, R4, 0xc0 ;  /* 0x000000c004040836 */ /* 0x000fea0000000000 */
[----:B------:R-:W-:Y:S04]  /*8830*/  @P0 PRMT R3, R3, 0x654, R4 ;  /* 0x0000065403030816 */ /* 0x000fe80000000004 */
[----:B------:R3:W-:Y:S03]  /*8840*/  @P0 SYNCS.ARRIVE.TRANS64.RED.A1T0 RZ, [R3+URZ], RZ ;  /* 0x000000ff03ff09a7 */ /* 0x0007e600081004ff */
.L_x_129:
[----:B------:R-:W-:Y:S01]  /*8850*/  ISETP.NE.AND P2, PT, R77, RZ, PT ;  /* 0x000000ff4d00720c */ /* 0x000fe20003f45270 */
[----:B---3--:R-:W-:Y:S01]  /*8860*/  IMAD.IADD R3, R29, 0x1, R62 ;  /* 0x000000011d037824 */ /* 0x008fe200078e023e */
[----:B------:R-:W-:Y:S01]  /*8870*/  ISETP.NE.AND P0, PT, R80, 0x2, PT ;  /* 0x000000025000780c */ /* 0x000fe20003f05270 */
[----:B------:R-:W-:Y:S01]  /*8880*/  UIADD3 UR47, UPT, UPT, UR47, 0x4, URZ ;  /* 0x000000042f2f7890 */ /* 0x000fe2000fffe0ff */
[----:B------:R-:W-:Y:S01]  /*8890*/  ISETP.NE.AND P1, PT, R0, 0x2, PT ;  /* 0x000000020000780c */ /* 0x000fe20003f25270 */
[----:B------:R-:W-:Y:S01]  /*88a0*/  IMAD.IADD R20, R27, 0x1, R51 ;  /* 0x000000011b147824 */ /* 0x000fe200078e0233 */
[----:B------:R-:W-:Y:S02]  /*88b0*/  R2UR UR11, R3 ;  /* 0x00000000030b72ca */ /* 0x000fe400000e0000 */
[----:B------:R-:W-:Y:S02]  /*88c0*/  SEL R3, RZ, 0x1, P0 ;  /* 0x00000001ff037807 */ /* 0x000fe40000000000 */
[----:B-1----:R-:W-:Y:S02]  /*88d0*/  SEL R4, RZ, 0x1, P1 ;  /* 0x00000001ff047807 */ /* 0x002fe40000800000 */
[----:B------:R-:W-:Y:S02]  /*88e0*/  LOP3.LUT R70, R70, R3, RZ, 0x3c, !PT ;  /* 0x0000000346467212 */ /* 0x000fe400078e3cff */
[----:B------:R-:W-:Y:S02]  /*88f0*/  @P2 R2UR UR36, R69 ;  /* 0x00000000452422ca */ /* 0x000fe400000e0000 */
[----:B------:R-:W-:Y:S02]  /*8900*/  LOP3.LUT R71, R71, R4, RZ, 0x3c, !PT ;  /* 0x0000000447477212 */ /* 0x000fe400078e3cff */
[----:B------:R-:W-:Y:S02]  /*8910*/  SEL R80, R80, RZ, P0 ;  /* 0x000000ff50507207 */ /* 0x000fe40000000000 */
[----:B------:R-:W-:Y:S01]  /*8920*/  SEL R30, R0, RZ, P1 ;  /* 0x000000ff001e7207 */ /* 0x000fe20000800000 */
[----:B------:R-:W-:Y:S08]  /*8930*/  @P2 BRA `(.L_x_130) ;  /* 0xffffffc800e02947 */ /* 0x000ff0000383ffff */
[----:B------:R-:W1:Y:S01]  /*8940*/  LDCU.64 UR6, c[0x0][0xa88] ;  /* 0x00015100ff0677ac */ /* 0x000e620008000a00 */
[----:B------:R-:W3:Y:S01]  /*8950*/  LDCU.64 UR4, c[0x0][0xa90] ;  /* 0x00015200ff0477ac */ /* 0x000ee20008000a00 */
[----:B-1----:R-:W-:Y:S02]  /*8960*/  ISETP.NE.U32.AND P2, PT, RZ, UR6, PT ;  /* 0x00000006ff007c0c */ /* 0x002fe4000bf45070 */
[----:B---3--:R-:W-:Y:S02]  /*8970*/  ISETP.NE.U32.AND P1, PT, RZ, UR4, PT ;  /* 0x00000004ff007c0c */ /* 0x008fe4000bf25070 */
[----:B------:R-:W-:Y:S02]  /*8980*/  ISETP.NE.AND.EX P2, PT, RZ, UR7, PT, P2 ;  /* 0x00000007ff007c0c */ /* 0x000fe4000bf45320 */
[----:B------:R-:W-:-:S13]  /*8990*/  ISETP.NE.AND.EX P0, PT, RZ, UR5, PT, P1 ;  /* 0x00000005ff007c0c */ /* 0x000fda000bf05310 */
[----:B------:R-:W-:Y:S05]  /*89a0*/  @P2 BRA P0, `(.L_x_131) ;  /* 0x00000000003c2947 */ /* 0x000fea0000000000 */
[----:B------:R-:W-:-:S13]  /*89b0*/  ISETP.NE.AND.EX P1, PT, RZ, UR5, PT, P1 ;  /* 0x00000005ff007c0c */ /* 0x000fda000bf25310 */
[----:B------:R-:W-:Y:S05]  /*89c0*/  @P1 BRA `(.L_x_132) ;  /* 0x00000000000c1947 */ /* 0x000fea0003800000 */
[----:B------:R-:W-:-:S13]  /*89d0*/  FSETP.NEU.AND P0, PT, R35, RZ, PT ;  /* 0x000000ff2300720b */ /* 0x000fda0003f0d000 */
[----:B------:R-:W-:Y:S05]  /*89e0*/  @!P0 EXIT ;  /* 0x000000000000894d */ /* 0x000fea0003800000 */
[----:B------:R-:W-:Y:S05]  /*89f0*/  BRA `(.L_x_131) ;  /* 0x0000000000287947 */ /* 0x000fea0003800000 */
.L_x_132:
[----:B------:R-:W-:Y:S01]  /*8a00*/  ISETP.NE.AND P0, PT, R79, RZ, PT ;  /* 0x000000ff4f00720c */ /* 0x000fe20003f05270 */
[----:B------:R-:W-:-:S12]  /*8a10*/  BSSY.RECONVERGENT B0, `(.L_x_131) ;  /* 0x0000008000007945 */ /* 0x000fd80003800200 */
[----:B------:R-:W-:Y:S05]  /*8a20*/  @P0 BRA `(.L_x_133) ;  /* 0x0000000000100947 */ /* 0x000fea0003800000 */
[----:B------:R-:W-:-:S04]  /*8a30*/  ISETP.NE.U32.AND P0, PT, RZ, UR6, PT ;  /* 0x00000006ff007c0c */ /* 0x000fc8000bf05070 */
[----:B------:R-:W-:-:S13]  /*8a40*/  ISETP.NE.AND.EX P0, PT, RZ, UR7, PT, P0 ;  /* 0x00000007ff007c0c */ /* 0x000fda000bf05300 */
[----:B------:R-:W-:Y:S05]  /*8a50*/  @!P0 EXIT ;  /* 0x000000000000894d */ /* 0x000fea0003800000 */
[----:B------:R-:W-:Y:S05]  /*8a60*/  BRA `(.L_x_134) ;  /* 0x0000000000087947 */ /* 0x000fea0003800000 */
.L_x_133:
[----:B------:R-:W-:-:S13]  /*8a70*/  FSETP.NEU.AND P0, PT, R35, RZ, PT ;  /* 0x000000ff2300720b */ /* 0x000fda0003f0d000 */
[----:B------:R-:W-:Y:S05]  /*8a80*/  @!P0 EXIT ;  /* 0x000000000000894d */ /* 0x000fea0003800000 */
.L_x_134:
[----:B------:R-:W-:Y:S05]  /*8a90*/  BSYNC.RECONVERGENT B0 ;  /* 0x0000000000007941 */ /* 0x000fea0003800200 */
.L_x_131:
[----:B------:R-:W-:Y:S01]  /*8aa0*/  ULEA UR4, UR48, UR46, 0x3 ;  /* 0x0000002e30047291 */ /* 0x000fe2000f8e18ff */
[----:B------:R-:W-:-:S04]  /*8ab0*/  DEPBAR.LE SB0, 0x0 ;  /* 0x000080000000791a */ /* 0x000fc80000000000 */
[----:B------:R-:W-:-:S04]  /*8ac0*/  UIADD3 UR4, UPT, UPT, UR4, 0xc0, URZ ;  /* 0x000000c004047890 */ /* 0x000fc8000fffe0ff */
[----:B------:R-:W-:-:S09]  /*8ad0*/  UPRMT UR4, UR37, 0x654, UR4 ;  /* 0x0000065425047896 */ /* 0x000fd20008000004 */
[----:B------:R-:W-:Y:S01]  /*8ae0*/  SYNCS.ARRIVE.TRANS64.RED.A1T0 RZ, [UR4], RZ ;  /* 0x000000ffffff79a7 */ /* 0x000fe20008100404 */
[----:B------:R-:W-:Y:S05]  /*8af0*/  EXIT ;  /* 0x000000000000794d */ /* 0x000fea0003800000 */
.L_x_25:
[----:B--2---:R2:W1:Y:S02]  /*8b00*/  SYNCS.PHASECHK.TRANS64.TRYWAIT P0, [R4+URZ+0x140], R5 ;  /* 0x00014005040075a7 */ /* 0x00446400080011ff */
[----:B-1----:R-:W-:Y:S05]  /*8b10*/  @!P0 NANOSLEEP.SYNCS 0x989680 ;  /* 0x009896800000895d */ /* 0x002fea0003900000 */
[----:B------:R-:W1:Y:S02]  /*8b20*/  @!P0 SYNCS.PHASECHK.TRANS64 P0, [R4+URZ+0x140], R5 ;  /* 0x00014005040085a7 */ /* 0x000e6400080010ff */
[----:B-1----:R-:W-:Y:S05]  /*8b30*/  @!P0 BRA `(.L_x_25) ;  /* 0xfffffffc00f08947 */ /* 0x002fea000383ffff */
[----:B------:R-:W-:Y:S05]  /*8b40*/  BRA `(.L_x_135) ;  /* 0xffffff8c00507947 */ /* 0x000fea000383ffff */
.L_x_28:
[----:B------:R-:W-:-:S07]  /*8b50*/  MOV R4, UR33 ;  /* 0x0000002100047c02 */ /* 0x000fce0008000f00 */
.L_x_136:
[----:B-1----:R1:W2:Y:S02]  /*8b60*/  SYNCS.PHASECHK.TRANS64.TRYWAIT P0, [R4+URZ+0x50], R5 ;  /* 0x00005005040075a7 */ /* 0x0022a400080011ff */
[----:B--2---:R-:W-:Y:S05]  /*8b70*/  @!P0 NANOSLEEP.SYNCS 0x989680 ;  /* 0x009896800000895d */ /* 0x004fea0003900000 */
[----:B------:R-:W2:Y:S02]  /*8b80*/  @!P0 SYNCS.PHASECHK.TRANS64 P0, [R4+URZ+0x50], R5 ;  /* 0x00005005040085a7 */ /* 0x000ea400080010ff */
[----:B--2---:R-:W-:Y:S05]  /*8b90*/  @!P0 BRA `(.L_x_136) ;  /* 0xfffffffc00f08947 */ /* 0x004fea000383ffff */
[----:B------:R-:W-:Y:S05]  /*8ba0*/  BRA `(.L_x_27) ;  /* 0xffffff8c00ac7947 */ /* 0x000fea000383ffff */
.L_x_31:
[----:B-1----:R1:W2:Y:S02]  /*8bb0*/  SYNCS.PHASECHK.TRANS64.TRYWAIT P0, [R8+URZ+0xf0], R5 ;  /* 0x0000f005080075a7 */ /* 0x0022a400080011ff */
[----:B--2---:R-:W-:Y:S05]  /*8bc0*/  @!P0 NANOSLEEP.SYNCS 0x989680 ;  /* 0x009896800000895d */ /* 0x004fea0003900000 */
[----:B------:R-:W2:Y:S02]  /*8bd0*/  @!P0 SYNCS.PHASECHK.TRANS64 P0, [R8+URZ+0xf0], R5 ;  /* 0x0000f005080085a7 */ /* 0x000ea400080010ff */
[----:B--2---:R-:W-:Y:S05]  /*8be0*/  @!P0 BRA `(.L_x_31) ;  /* 0xfffffffc00f08947 */ /* 0x004fea000383ffff */
[----:B------:R-:W-:Y:S05]  /*8bf0*/  BRA `(.L_x_137) ;  /* 0xffffff9000587947 */ /* 0x000fea000383ffff */
.L_x_35:
[----:B------:R-:W-:-:S07]  /*8c00*/  MOV R0, UR4 ;  /* 0x0000000400007c02 */ /* 0x000fce0008000f00 */
.L_x_138:
[----:B-1----:R1:W2:Y:S02]  /*8c10*/  SYNCS.PHASECHK.TRANS64.TRYWAIT P0, [R0+URZ], R3 ;  /* 0x00000003000075a7 */ /* 0x0022a400080011ff */
[----:B--2---:R-:W-:Y:S05]  /*8c20*/  @!P0 NANOSLEEP.SYNCS 0x989680 ;  /* 0x009896800000895d */ /* 0x004fea0003900000 */
[----:B------:R-:W2:Y:S02]  /*8c30*/  @!P0 SYNCS.PHASECHK.TRANS64 P0, [R0+URZ], R3 ;  /* 0x00000003000085a7 */ /* 0x000ea400080010ff */
[----:B--2---:R-:W-:Y:S05]  /*8c40*/  @!P0 BRA `(.L_x_138) ;  /* 0xfffffffc00f08947 */ /* 0x004fea000383ffff */
[----:B------:R-:W-:Y:S05]  /*8c50*/  BRA `(.L_x_139) ;  /* 0xffffff9400cc7947 */ /* 0x000fea000383ffff */
.L_x_36:
[----:B------:R-:W-:-:S07]  /*8c60*/  MOV R0, UR4 ;  /* 0x0000000400007c02 */ /* 0x000fce0008000f00 */
.L_x_140:
[----:B-1----:R1:W2:Y:S02]  /*8c70*/  SYNCS.PHASECHK.TRANS64.TRYWAIT P0, [R0+URZ], R3 ;  /* 0x00000003000075a7 */ /* 0x0022a400080011ff */
[----:B--2---:R-:W-:Y:S05]  /*8c80*/  @!P0 NANOSLEEP.SYNCS 0x989680 ;  /* 0x009896800000895d */ /* 0x004fea0003900000 */
[----:B------:R-:W2:Y:S02]  /*8c90*/  @!P0 SYNCS.PHASECHK.TRANS64 P0, [R0+URZ], R3 ;  /* 0x00000003000085a7 */ /* 0x000ea400080010ff */
[----:B--2---:R-:W-:Y:S05]  /*8ca0*/  @!P0 BRA `(.L_x_140) ;  /* 0xfffffffc00f08947 */ /* 0x004fea000383ffff */
[----:B------:R-:W-:Y:S05]  /*8cb0*/  BRA `(.L_x_141) ;  /* 0xffffff9400d87947 */ /* 0x000fea000383ffff */
.L_x_37:
[----:B------:R-:W-:-:S07]  /*8cc0*/  MOV R0, UR4 ;  /* 0x0000000400007c02 */ /* 0x000fce0008000f00 */
.L_x_142:
[----:B-1----:R1:W2:Y:S02]  /*8cd0*/  SYNCS.PHASECHK.TRANS64.TRYWAIT P0, [R0+URZ], R3 ;  /* 0x00000003000075a7 */ /* 0x0022a400080011ff */
[----:B--2---:R-:W-:Y:S05]  /*8ce0*/  @!P0 NANOSLEEP.SYNCS 0x989680 ;  /* 0x009896800000895d */ /* 0x004fea0003900000 */
[----:B------:R-:W2:Y:S02]  /*8cf0*/  @!P0 SYNCS.PHASECHK.TRANS64 P0, [R0+URZ], R3 ;  /* 0x00000003000085a7 */ /* 0x000ea400080010ff */
[----:B--2---:R-:W-:Y:S05]  /*8d00*/  @!P0 BRA `(.L_x_142) ;  /* 0xfffffffc00f08947 */ /* 0x004fea000383ffff */
[----:B------:R-:W-:Y:S05]  /*8d10*/  BRA `(.L_x_143) ;  /* 0xffffff9400e47947 */ /* 0x000fea000383ffff */
.L_x_38:
[----:B------:R-:W-:-:S07]  /*8d20*/  MOV R0, UR4 ;  /* 0x0000000400007c02 */ /* 0x000fce0008000f00 */
.L_x_144:
[----:B-1----:R1:W2:Y:S02]  /*8d30*/  SYNCS.PHASECHK.TRANS64.TRYWAIT P0, [R0+URZ], R3 ;  /* 0x00000003000075a7 */ /* 0x0022a400080011ff */
[----:B--2---:R-:W-:Y:S05]  /*8d40*/  @!P0 NANOSLEEP.SYNCS 0x989680 ;  /* 0x009896800000895d */ /* 0x004fea0003900000 */
[----:B------:R-:W2:Y:S02]  /*8d50*/  @!P0 SYNCS.PHASECHK.TRANS64 P0, [R0+URZ], R3 ;  /* 0x00000003000085a7 */ /* 0x000ea400080010ff */
[----:B--2---:R-:W-:Y:S05]  /*8d60*/  @!P0 BRA `(.L_x_144) ;  /* 0xfffffffc00f08947 */ /* 0x004fea000383ffff */
[----:B------:R-:W-:Y:S05]  /*8d70*/  BRA `(.L_x_145) ;  /* 0xffffff9400f07947 */ /* 0x000fea000383ffff */
.L_x_39:
[----:B------:R-:W-:-:S07]  /*8d80*/  MOV R0, UR4 ;  /* 0x0000000400007c02 */ /* 0x000fce0008000f00 */
.L_x_146:
[----:B-1----:R1:W2:Y:S02]  /*8d90*/  SYNCS.PHASECHK.TRANS64.TRYWAIT P0, [R0+URZ], R3 ;  /* 0x00000003000075a7 */ /* 0x0022a400080011ff */
[----:B--2---:R-:W-:Y:S05]  /*8da0*/  @!P0 NANOSLEEP.SYNCS 0x989680 ;  /* 0x009896800000895d */ /* 0x004fea0003900000 */
[----:B------:R-:W2:Y:S02]  /*8db0*/  @!P0 SYNCS.PHASECHK.TRANS64 P0, [R0+URZ], R3 ;  /* 0x00000003000085a7 */ /* 0x000ea400080010ff */
[----:B--2---:R-:W-:Y:S05]  /*8dc0*/  @!P0 BRA `(.L_x_146) ;  /* 0xfffffffc00f08947 */ /* 0x004fea000383ffff */
[----:B------:R-:W-:Y:S05]  /*8dd0*/  BRA `(.L_x_147) ;  /* 0xffffff9400fc7947 */ /* 0x000fea000383ffff */
.L_x_40:
[----:B------:R-:W-:-:S07]  /*8de0*/  MOV R0, UR4 ;  /* 0x0000000400007c02 */ /* 0x000fce0008000f00 */
.L_x_148:
[----:B-1----:R1:W2:Y:S02]  /*8df0*/  SYNCS.PHASECHK.TRANS64.TRYWAIT P0, [R0+URZ], R3 ;  /* 0x00000003000075a7 */ /* 0x0022a400080011ff */
[----:B--2---:R-:W-:Y:S05]  /*8e00*/  @!P0 NANOSLEEP.SYNCS 0x989680 ;  /* 0x009896800000895d */ /* 0x004fea0003900000 */
[----:B------:R-:W2:Y:S02]  /*8e10*/  @!P0 SYNCS.PHASECHK.TRANS64 P0, [R0+URZ], R3 ;  /* 0x00000003000085a7 */ /* 0x000ea400080010ff */
[----:B--2---:R-:W-:Y:S05]  /*8e20*/  @!P0 BRA `(.L_x_148) ;  /* 0xfffffffc00f08947 */ /* 0x004fea000383ffff */
[----:B------:R-:W-:Y:S05]  /*8e30*/  BRA `(.L_x_149) ;  /* 0xffffff9800087947 */ /* 0x000fea000383ffff */
.L_x_41:
[----:B------:R-:W-:-:S07]  /*8e40*/  MOV R0, UR4 ;  /* 0x0000000400007c02 */ /* 0x000fce0008000f00 */
.L_x_150:
[----:B-1----:R1:W2:Y:S02]  /*8e50*/  SYNCS.PHASECHK.TRANS64.TRYWAIT P0, [R0+URZ], R3 ;  /* 0x00000003000075a7 */ /* 0x0022a400080011ff */
[----:B--2---:R-:W-:Y:S05]  /*8e60*/  @!P0 NANOSLEEP.SYNCS 0x989680 ;  /* 0x009896800000895d */ /* 0x004fea0003900000 */
[----:B------:R-:W2:Y:S02]  /*8e70*/  @!P0 SYNCS.PHASECHK.TRANS64 P0, [R0+URZ], R3 ;  /* 0x00000003000085a7 */ /* 0x000ea400080010ff */
[----:B--2---:R-:W-:Y:S05]  /*8e80*/  @!P0 BRA `(.L_x_150) ;  /* 0xfffffffc00f08947 */ /* 0x004fea000383ffff */
[----:B------:R-:W-:Y:S05]  /*8e90*/  BRA `(.L_x_151) ;  /* 0xffffff9800147947 */ /* 0x000fea000383ffff */
.L_x_42:
[----:B------:R-:W-:-:S07]  /*8ea0*/  MOV R0, UR4 ;  /* 0x0000000400007c02 */ /* 0x000fce0008000f00 */
.L_x_152:
[----:B-1----:R1:W2:Y:S02]  /*8eb0*/  SYNCS.PHASECHK.TRANS64.TRYWAIT P0, [R0+URZ], R3 ;  /* 0x00000003000075a7 */ /* 0x0022a400080011ff */
[----:B--2---:R-:W-:Y:S05]  /*8ec0*/  @!P0 NANOSLEEP.SYNCS 0x989680 ;  /* 0x009896800000895d */ /* 0x004fea0003900000 */
[----:B------:R-:W2:Y:S02]  /*8ed0*/  @!P0 SYNCS.PHASECHK.TRANS64 P0, [R0+URZ], R3 ;  /* 0x00000003000085a7 */ /* 0x000ea400080010ff */
[----:B--2---:R-:W-:Y:S05]  /*8ee0*/  @!P0 BRA `(.L_x_152) ;  /* 0xfffffffc00f08947 */ /* 0x004fea000383ffff */
[----:B------:R-:W-:Y:S05]  /*8ef0*/  BRA `(.L_x_153) ;  /* 0xffffff9800207947 */ /* 0x000fea000383ffff */
.L_x_43:
[----:B------:R-:W-:-:S07]  /*8f00*/  MOV R0, UR4 ;  /* 0x0000000400007c02 */ /* 0x000fce0008000f00 */
.L_x_154:
[----:B-1----:R1:W2:Y:S02]  /*8f10*/  SYNCS.PHASECHK.TRANS64.TRYWAIT P0, [R0+URZ], R3 ;  /* 0x00000003000075a7 */ /* 0x0022a400080011ff */
[----:B--2---:R-:W-:Y:S05]  /*8f20*/  @!P0 NANOSLEEP.SYNCS 0x989680 ;  /* 0x009896800000895d */ /* 0x004fea0003900000 */
[----:B------:R-:W2:Y:S02]  /*8f30*/  @!P0 SYNCS.PHASECHK.TRANS64 P0, [R0+URZ], R3 ;  /* 0x00000003000085a7 */ /* 0x000ea400080010ff */
[----:B--2---:R-:W-:Y:S05]  /*8f40*/  @!P0 BRA `(.L_x_154) ;  /* 0xfffffffc00f08947 */ /* 0x004fea000383ffff */
[----:B------:R-:W-:Y:S05]  /*8f50*/  BRA `(.L_x_155) ;  /* 0xffffff98002c7947 */ /* 0x000fea000383ffff */
.L_x_46:
[----:B-1----:R1:W2:Y:S02]  /*8f60*/  SYNCS.PHASECHK.TRANS64.TRYWAIT P0, [R0+URZ+0x130], R5 ;  /* 0x00013005000075a7 */ /* 0x0022a400080011ff */
[----:B--2---:R-:W-:Y:S05]  /*8f70*/  @!P0 NANOSLEEP.SYNCS 0x989680 ;  /* 0x009896800000895d */ /* 0x004fea0003900000 */
[----:B------:R-:W2:Y:S02]  /*8f80*/  @!P0 SYNCS.PHASECHK.TRANS64 P0, [R0+URZ+0x130], R5 ;  /* 0x00013005000085a7 */ /* 0x000ea400080010ff */
[----:B--2---:R-:W-:Y:S05]  /*8f90*/  @!P0 BRA `(.L_x_46) ;  /* 0xfffffffc00f08947 */ /* 0x004fea000383ffff */
[----:B------:R-:W-:Y:S05]  /*8fa0*/  BRA `(.L_x_156) ;  /* 0xffffff9800887947 */ /* 0x000fea000383ffff */
.L_x_47:
[----:B------:R-:W-:-:S07]  /*8fb0*/  MOV R0, UR5 ;  /* 0x0000000500007c02 */ /* 0x000fce0008000f00 */
.L_x_157:
[----:B-1----:R1:W2:Y:S02]  /*8fc0*/  SYNCS.PHASECHK.TRANS64.TRYWAIT P0, [R0+URZ+0x100], R7 ;  /* 0x00010007000075a7 */ /* 0x0022a400080011ff */
[----:B--2---:R-:W-:Y:S05]  /*8fd0*/  @!P0 NANOSLEEP.SYNCS 0x989680 ;  /* 0x009896800000895d */ /* 0x004fea0003900000 */
[----:B------:R-:W2:Y:S02]  /*8fe0*/  @!P0 SYNCS.PHASECHK.TRANS64 P0, [R0+URZ+0x100], R7 ;  /* 0x00010007000085a7 */ /* 0x000ea400080010ff */
[----:B--2---:R-:W-:Y:S05]  /*8ff0*/  @!P0 BRA `(.L_x_157) ;  /* 0xfffffffc00f08947 */ /* 0x004fea000383ffff */
[----:B------:R-:W-:Y:S05]  /*9000*/  BRA `(.L_x_158) ;  /* 0xffffff9800987947 */ /* 0x000fea000383ffff */
.L_x_48:
[----:B-1----:R1:W2:Y:S02]  /*9010*/  SYNCS.PHASECHK.TRANS64.TRYWAIT P1, [R0+URZ+0xf0], R5 ;  /* 0x0000f005000075a7 */ /* 0x0022a400080211ff */
[----:B--2---:R-:W-:Y:S05]  /*9020*/  @!P1 NANOSLEEP.SYNCS 0x989680 ;  /* 0x009896800000995d */ /* 0x004fea0003900000 */
[----:B------:R-:W2:Y:S02]  /*9030*/  @!P1 SYNCS.PHASECHK.TRANS64 P1, [R0+URZ+0xf0], R5 ;  /* 0x0000f005000095a7 */ /* 0x000ea400080210ff */
[----:B--2---:R-:W-:Y:S05]  /*9040*/  @!P1 BRA `(.L_x_48) ;  /* 0xfffffffc00f09947 */ /* 0x004fea000383ffff */
[----:B------:R-:W-:Y:S05]  /*9050*/  BRA `(.L_x_159) ;  /* 0xffffff9800c87947 */ /* 0x000fea000383ffff */
.L_x_51:
[----:B------:R-:W-:-:S07]  /*9060*/  MOV R0, UR5 ;  /* 0x0000000500007c02 */ /* 0x000fce0008000f00 */
.L_x_160:
[----:B-1----:R1:W2:Y:S02]  /*9070*/  SYNCS.PHASECHK.TRANS64.TRYWAIT P0, [R0+URZ+0x100], R3 ;  /* 0x00010003000075a7 */ /* 0x0022a400080011ff */
[----:B--2---:R-:W-:Y:S05]  /*9080*/  @!P0 NANOSLEEP.SYNCS 0x989680 ;  /* 0x009896800000895d */ /* 0x004fea0003900000 */
[----:B------:R-:W2:Y:S02]  /*9090*/  @!P0 SYNCS.PHASECHK.TRANS64 P0, [R0+URZ+0x100], R3 ;  /* 0x00010003000085a7 */ /* 0x000ea400080010ff */
[----:B--2---:R-:W-:Y:S05]  /*90a0*/  @!P0 BRA `(.L_x_160) ;  /* 0xfffffffc00f08947 */ /* 0x004fea000383ffff */
[----:B------:R-:W-:Y:S05]  /*90b0*/  BRA `(.L_x_50) ;  /* 0xffffff9c001c7947 */ /* 0x000fea000383ffff */
.L_x_58:
[----:B-1----:R1:W2:Y:S02]  /*90c0*/  SYNCS.PHASECHK.TRANS64.TRYWAIT P1, [R0+URZ+0xf0], R5 ;  /* 0x0000f005000075a7 */ /* 0x0022a400080211ff */
[----:B--2---:R-:W-:Y:S05]  /*90d0*/  @!P1 NANOSLEEP.SYNCS 0x989680 ;  /* 0x009896800000995d */ /* 0x004fea0003900000 */
[----:B------:R-:W2:Y:S02]  /*90e0*/  @!P1 SYNCS.PHASECHK.TRANS64 P1, [R0+URZ+0xf0], R5 ;  /* 0x0000f005000095a7 */ /* 0x000ea400080210ff */
[----:B--2---:R-:W-:Y:S05]  /*90f0*/  @!P1 BRA `(.L_x_58) ;  /* 0xfffffffc00f09947 */ /* 0x004fea000383ffff */
[----:B------:R-:W-:Y:S05]  /*9100*/  BRA `(.L_x_161) ;  /* 0xffffffa000847947 */ /* 0x000fea000383ffff */
.L_x_59:
[----:B------:R-:W-:-:S07]  /*9110*/  MOV R3, UR7 ;  /* 0x0000000700037c02 */ /* 0x000fce0008000f00 */
.L_x_162:
[----:B-1----:R1:W2:Y:S02]  /*9120*/  SYNCS.PHASECHK.TRANS64.TRYWAIT P0, [R3+URZ+0x120], R0 ;  /* 0x00012000030075a7 */ /* 0x0022a400080011ff */
[----:B--2---:R-:W-:Y:S05]  /*9130*/  @!P0 NANOSLEEP.SYNCS 0x989680 ;  /* 0x009896800000895d */ /* 0x004fea0003900000 */
[----:B------:R-:W2:Y:S02]  /*9140*/  @!P0 SYNCS.PHASECHK.TRANS64 P0, [R3+URZ+0x120], R0 ;  /* 0x00012000030085a7 */ /* 0x000ea400080010ff */
[----:B--2---:R-:W-:Y:S05]  /*9150*/  @!P0 BRA `(.L_x_162) ;  /* 0xfffffffc00f08947 */ /* 0x004fea000383ffff */
[----:B------:R-:W-:Y:S05]  /*9160*/  BRA `(.L_x_163) ;  /* 0xffffffa000bc7947 */ /* 0x000fea000383ffff */
.L_x_62:
[----:B------:R-:W-:Y:S07]  /*9170*/  MOV R0, UR6 ;  /* 0x0000000600007c02 */ /* 0x000fee0008000f00 */
.L_x_164:
[----:B-1----:R1:W2:Y:S02]  /*9180*/  SYNCS.PHASECHK.TRANS64.TRYWAIT P0, [R0+URZ], R3 ;  /* 0x00000003000075a7 */ /* 0x0022a400080011ff */
[----:B--2---:R-:W-:Y:S05]  /*9190*/  @!P0 NANOSLEEP.SYNCS 0x989680 ;  /* 0x009896800000895d */ /* 0x004fea0003900000 */
[----:B------:R-:W2:Y:S02]  /*91a0*/  @!P0 SYNCS.PHASECHK.TRANS64 P0, [R0+URZ], R3 ;  /* 0x00000003000085a7 */ /* 0x000ea400080010ff */
[----:B--2---:R-:W-:Y:S05]  /*91b0*/  @!P0 BRA `(.L_x_164) ;  /* 0xfffffffc00f08947 */ /* 0x004fea000383ffff */
[----:B------:R-:W-:Y:S05]  /*91c0*/  BRA `(.L_x_61) ;  /* 0xffffffa000e47947 */ /* 0x000fea000383ffff */
.L_x_66:
[----:B------:R-:W-:-:S07]  /*91d0*/  MOV R0, UR6 ;  /* 0x0000000600007c02 */ /* 0x000fce0008000f00 */
.L_x_165:
[----:B---3--:R3:W4:Y:S02]  /*91e0*/  SYNCS.PHASECHK.TRANS64.TRYWAIT P0, [R0+URZ], R3 ;  /* 0x00000003000075a7 */ /* 0x00872400080011ff */
[----:B----4-:R-:W-:Y:S05]  /*91f0*/  @!P0 NANOSLEEP.SYNCS 0x989680 ;  /* 0x009896800000895d */ /* 0x010fea0003900000 */
[----:B------:R-:W4:Y:S02]  /*9200*/  @!P0 SYNCS.PHASECHK.TRANS64 P0, [R0+URZ], R3 ;  /* 0x00000003000085a7 */ /* 0x000f2400080010ff */
[----:B----4-:R-:W-:Y:S05]  /*9210*/  @!P0 BRA `(.L_x_165) ;  /* 0xfffffffc00f08947 */ /* 0x010fea000383ffff */
[----:B------:R-:W-:Y:S05]  /*9220*/  BRA `(.L_x_166) ;  /* 0xffffffa400f07947 */ /* 0x000fea000383ffff */
.L_x_67:
[----:B------:R-:W-:-:S07]  /*9230*/  MOV R0, UR7 ;  /* 0x0000000700007c02 */ /* 0x000fce0008000f00 */
.L_x_167:
[----:B-1----:R1:W3:Y:S02]  /*9240*/  SYNCS.PHASECHK.TRANS64.TRYWAIT P0, [R0+URZ], R3 ;  /* 0x00000003000075a7 */ /* 0x0022e400080011ff */
[----:B---3--:R-:W-:Y:S05]  /*9250*/  @!P0 NANOSLEEP.SYNCS 0x989680 ;  /* 0x009896800000895d */ /* 0x008fea0003900000 */
[----:B------:R-:W3:Y:S02]  /*9260*/  @!P0 SYNCS.PHASECHK.TRANS64 P0, [R0+URZ], R3 ;  /* 0x00000003000085a7 */ /* 0x000ee400080010ff */
[----:B---3--:R-:W-:Y:S05]  /*9270*/  @!P0 BRA `(.L_x_167) ;  /* 0xfffffffc00f08947 */ /* 0x008fea000383ffff */
[----:B------:R-:W-:Y:S05]  /*9280*/  BRA `(.L_x_168) ;  /* 0xffffffa400fc7947 */ /* 0x000fea000383ffff */
.L_x_72:
[----:B--2---:R2:W4:Y:S02]  /*9290*/  SYNCS.PHASECHK.TRANS64.TRYWAIT P0, [R0+URZ+0xf0], R3 ;  /* 0x0000f003000075a7 */ /* 0x00452400080011ff */
[----:B----4-:R-:W-:Y:S05]  /*92a0*/  @!P0 NANOSLEEP.SYNCS 0x989680 ;  /* 0x009896800000895d */ /* 0x010fea0003900000 */
[----:B------:R-:W4:Y:S02]  /*92b0*/  @!P0 SYNCS.PHASECHK.TRANS64 P0, [R0+URZ+0xf0], R3 ;  /* 0x0000f003000085a7 */ /* 0x000f2400080010ff */
[----:B----4-:R-:W-:Y:S05]  /*92c0*/  @!P0 BRA `(.L_x_72) ;  /* 0xfffffffc00f08947 */ /* 0x010fea000383ffff */
[----:B------:R-:W-:Y:S05]  /*92d0*/  BRA `(.L_x_169) ;  /* 0xffffffa800fc7947 */ /* 0x000fea000383ffff */
.L_x_75:
[----:B------:R-:W-:Y:S07]  /*92e0*/  MOV R0, UR4 ;  /* 0x0000000400007c02 */ /* 0x000fee0008000f00 */
.L_x_170:
[----:B--2---:R2:W3:Y:S02]  /*92f0*/  SYNCS.PHASECHK.TRANS64.TRYWAIT P0, [R0+URZ+0xe8], R3 ;  /* 0x0000e803000075a7 */ /* 0x0044e400080011ff */
[----:B---3--:R-:W-:Y:S05]  /*9300*/  @!P0 NANOSLEEP.SYNCS 0x989680 ;  /* 0x009896800000895d */ /* 0x008fea0003900000 */
[----:B------:R-:W3:Y:S02]  /*9310*/  @!P0 SYNCS.PHASECHK.TRANS64 P0, [R0+URZ+0xe8], R3 ;  /* 0x0000e803000085a7 */ /* 0x000ee400080010ff */
[----:B---3--:R-:W-:Y:S05]  /*9320*/  @!P0 BRA `(.L_x_170) ;  /* 0xfffffffc00f08947 */ /* 0x008fea000383ffff */
[----:B------:R-:W-:Y:S05]  /*9330*/  BRA `(.L_x_74) ;  /* 0xffffffac00dc7947 */ /* 0x000fea000383ffff */
.L_x_78:
[----:B------:R-:W-:Y:S07]  /*9340*/  MOV R0, UR4 ;  /* 0x0000000400007c02 */ /* 0x000fee0008000f00 */
.L_x_171:
[----:B-1----:R1:W2:Y:S02]  /*9350*/  SYNCS.PHASECHK.TRANS64.TRYWAIT P0, [R0+URZ+0xc0], R11 ;  /* 0x0000c00b000075a7 */ /* 0x0022a400080011ff */
[----:B--2---:R-:W-:Y:S05]  /*9360*/  @!P0 NANOSLEEP.SYNCS 0x989680 ;  /* 0x009896800000895d */ /* 0x004fea0003900000 */
[----:B------:R-:W2:Y:S02]  /*9370*/  @!P0 SYNCS.PHASECHK.TRANS64 P0, [R0+URZ+0xc0], R11 ;  /* 0x0000c00b000085a7 */ /* 0x000ea400080010ff */
[----:B--2---:R-:W-:Y:S05]  /*9380*/  @!P0 BRA `(.L_x_171) ;  /* 0xfffffffc00f08947 */ /* 0x004fea000383ffff */
[----:B------:R-:W-:Y:S05]  /*9390*/  BRA `(.L_x_172) ;  /* 0xffffffb000547947 */ /* 0x000fea000383ffff */
.L_x_79:
[----:B------:R-:W-:Y:S07]  /*93a0*/  MOV R0, UR4 ;  /* 0x0000000400007c02 */ /* 0x000fee0008000f00 */
.L_x_173:
[----:B-1----:R1:W2:Y:S02]  /*93b0*/  SYNCS.PHASECHK.TRANS64.TRYWAIT P0, [R0+URZ+0xc8], R11 ;  /* 0x0000c80b000075a7 */ /* 0x0022a400080011ff */
[----:B--2---:R-:W-:Y:S05]  /*93c0*/  @!P0 NANOSLEEP.SYNCS 0x989680 ;  /* 0x009896800000895d */ /* 0x004fea0003900000 */
[----:B------:R-:W2:Y:S02]  /*93d0*/  @!P0 SYNCS.PHASECHK.TRANS64 P0, [R0+URZ+0xc8], R11 ;  /* 0x0000c80b000085a7 */ /* 0x000ea400080010ff */
[----:B--2---:R-:W-:Y:S05]  /*93e0*/  @!P0 BRA `(.L_x_173) ;  /* 0xfffffffc00f08947 */ /* 0x004fea000383ffff */
[----:B------:R-:W-:Y:S05]  /*93f0*/  BRA `(.L_x_174) ;  /* 0xffffffb000e47947 */ /* 0x000fea000383ffff */
.L_x_80:
[----:B------:R-:W-:Y:S07]  /*9400*/  MOV R0, UR4 ;  /* 0x0000000400007c02 */ /* 0x000fee0008000f00 */
.L_x_175:
[----:B-1----:R1:W2:Y:S02]  /*9410*/  SYNCS.PHASECHK.TRANS64.TRYWAIT P0, [R0+URZ+0xd0], R11 ;  /* 0x0000d00b000075a7 */ /* 0x0022a400080011ff */
[----:B--2---:R-:W-:Y:S05]  /*9420*/  @!P0 NANOSLEEP.SYNCS 0x989680 ;  /* 0x009896800000895d */ /* 0x004fea0003900000 */
[----:B------:R-:W2:Y:S02]  /*9430*/  @!P0 SYNCS.PHASECHK.TRANS64 P0, [R0+URZ+0xd0], R11 ;  /* 0x0000d00b000085a7 */ /* 0x000ea400080010ff */
[----:B--2---:R-:W-:Y:S05]  /*9440*/  @!P0 BRA `(.L_x_175) ;  /* 0xfffffffc00f08947 */ /* 0x004fea000383ffff */
[----:B------:R-:W-:Y:S05]  /*9450*/  BRA `(.L_x_176) ;  /* 0xffffffb4007c7947 */ /* 0x000fea000383ffff */
.L_x_81:
[----:B------:R-:W-:Y:S07]  /*9460*/  MOV R0, UR4 ;  /* 0x0000000400007c02 */ /* 0x000fee0008000f00 */
.L_x_177:
[----:B-1----:R1:W2:Y:S02]  /*9470*/  SYNCS.PHASECHK.TRANS64.TRYWAIT P0, [R0+URZ+0xd8], R11 ;  /* 0x0000d80b000075a7 */ /* 0x0022a400080011ff */
[----:B--2---:R-:W-:Y:S05]  /*9480*/  @!P0 NANOSLEEP.SYNCS 0x989680 ;  /* 0x009896800000895d */ /* 0x004fea0003900000 */
[----:B------:R-:W2:Y:S02]  /*9490*/  @!P0 SYNCS.PHASECHK.TRANS64 P0, [R0+URZ+0xd8], R11 ;  /* 0x0000d80b000085a7 */ /* 0x000ea400080010ff */
[----:B--2---:R-:W-:Y:S05]  /*94a0*/  @!P0 BRA `(.L_x_177) ;  /* 0xfffffffc00f08947 */ /* 0x004fea000383ffff */
[----:B------:R-:W-:Y:S05]  /*94b0*/  BRA `(.L_x_178) ;  /* 0xffffffb800547947 */ /* 0x000fea000383ffff */
.L_x_83:
[----:B------:R-:W-:-:S07]  /*94c0*/  MOV R0, UR4 ;  /* 0x0000000400007c02 */ /* 0x000fce0008000f00 */
.L_x_179:
[----:B-1----:R1:W2:Y:S02]  /*94d0*/  SYNCS.PHASECHK.TRANS64.TRYWAIT P0, [R0+URZ+0xc0], R3 ;  /* 0x0000c003000075a7 */ /* 0x0022a400080011ff */
[----:B--2---:R-:W-:Y:S05]  /*94e0*/  @!P0 NANOSLEEP.SYNCS 0x989680 ;  /* 0x009896800000895d */ /* 0x004fea0003900000 */
[----:B------:R-:W2:Y:S02]  /*94f0*/  @!P0 SYNCS.PHASECHK.TRANS64 P0, [R0+URZ+0xc0], R3 ;  /* 0x0000c003000085a7 */ /* 0x000ea400080010ff */
[----:B--2---:R-:W-:Y:S05]  /*9500*/  @!P0 BRA `(.L_x_179) ;  /* 0xfffffffc00f08947 */ /* 0x004fea000383ffff */
[----:B------:R-:W-:Y:S05]  /*9510*/  BRA `(.L_x_180) ;  /* 0xffffffbc00187947 */ /* 0x000fea000383ffff */
.L_x_84:
[----:B-1----:R-:W-:-:S07]  /*9520*/  MOV R0, UR4 ;  /* 0x0000000400007c02 */ /* 0x002fce0008000f00 */
.L_x_181:
[----:B-1----:R1:W2:Y:S02]  /*9530*/  SYNCS.PHASECHK.TRANS64.TRYWAIT P0, [R0+URZ+0xc8], R3 ;  /* 0x0000c803000075a7 */ /* 0x0022a400080011ff */
[----:B--2---:R-:W-:Y:S05]  /*9540*/  @!P0 NANOSLEEP.SYNCS 0x989680 ;  /* 0x009896800000895d */ /* 0x004fea0003900000 */
[----:B------:R-:W2:Y:S02]  /*9550*/  @!P0 SYNCS.PHASECHK.TRANS64 P0, [R0+URZ+0xc8], R3 ;  /* 0x0000c803000085a7 */ /* 0x000ea400080010ff */
[----:B--2---:R-:W-:Y:S05]  /*9560*/  @!P0 BRA `(.L_x_181) ;  /* 0xfffffffc00f08947 */ /* 0x004fea000383ffff */
[----:B------:R-:W-:Y:S05]  /*9570*/  BRA `(.L_x_182) ;  /* 0xffffffbc00087947 */ /* 0x000fea000383ffff */
.L_x_85:
[----:B-1----:R-:W-:-:S07]  /*9580*/  MOV R0, UR4 ;  /* 0x0000000400007c02 */ /* 0x002fce0008000f00 */
.L_x_183:
[----:B-1----:R1:W2:Y:S02]  /*9590*/  SYNCS.PHASECHK.TRANS64.TRYWAIT P0, [R0+URZ+0xd0], R3 ;  /* 0x0000d003000075a7 */ /* 0x0022a400080011ff */
[----:B--2---:R-:W-:Y:S05]  /*95a0*/  @!P0 NANOSLEEP.SYNCS 0x989680 ;  /* 0x009896800000895d */ /* 0x004fea0003900000 */
[----:B------:R-:W2:Y:S02]  /*95b0*/  @!P0 SYNCS.PHASECHK.TRANS64 P0, [R0+URZ+0xd0], R3 ;  /* 0x0000d003000085a7 */ /* 0x000ea400080010ff */
[----:B--2---:R-:W-:Y:S05]  /*95c0*/  @!P0 BRA `(.L_x_183) ;  /* 0xfffffffc00f08947 */ /* 0x004fea000383ffff */
[----:B------:R-:W-:Y:S05]  /*95d0*/  BRA `(.L_x_184) ;  /* 0xffffffb800f87947 */ /* 0x000fea000383ffff */
.L_x_87:
[----:B--2---:R2:W4:Y:S02]  /*95e0*/  SYNCS.PHASECHK.TRANS64.TRYWAIT P0, [R0+URZ+0xf0], R3 ;  /* 0x0000f003000075a7 */ /* 0x00452400080011ff */
[----:B----4-:R-:W-:Y:S05]  /*95f0*/  @!P0 NANOSLEEP.SYNCS 0x989680 ;  /* 0x009896800000895d */ /* 0x010fea0003900000 */
[----:B------:R-:W4:Y:S02]  /*9600*/  @!P0 SYNCS.PHASECHK.TRANS64 P0, [R0+URZ+0xf0], R3 ;  /* 0x0000f003000085a7 */ /* 0x000f2400080010ff */
[----:B----4-:R-:W-:Y:S05]  /*9610*/  @!P0 BRA `(.L_x_87) ;  /* 0xfffffffc00f08947 */ /* 0x010fea000383ffff */
[----:B------:R-:W-:Y:S05]  /*9620*/  BRA `(.L_x_185) ;  /* 0xffffffbc00b87947 */ /* 0x000fea000383ffff */
.L_x_98:
[----:B-1----:R-:W-:Y:S04]  /*9630*/  MOV R3, UR46 ;  /* 0x0000002e00037c02 */ /* 0x002fe80008000f00 */
[----:B------:R1:W2:Y:S03]  /*9640*/  SYNCS.PHASECHK.TRANS64.TRYWAIT P0, [R3+URZ+0xa0], R4 ;  /* 0x0000a004030075a7 */ /* 0x0002a600080011ff */
[----:B--2---:R-:W-:Y:S05]  /*9650*/  @!P0 NANOSLEEP.SYNCS 0x989680 ;  /* 0x009896800000895d */ /* 0x004fea0003900000 */
[----:B------:R-:W2:Y:S02]  /*9660*/  @!P0 SYNCS.PHASECHK.TRANS64 P0, [R3+URZ+0xa0], R4 ;  /* 0x0000a004030085a7 */ /* 0x000ea400080010ff */
[----:B--2---:R-:W-:Y:S05]  /*9670*/  @!P0 BRA `(.L_x_98) ;  /* 0xfffffffc00ec8947 */ /* 0x004fea000383ffff */
[----:B------:R-:W-:Y:S05]  /*9680*/  BRA `(.L_x_97) ;  /* 0xffffffc800bc7947 */ /* 0x000fea000383ffff */
.L_x_100:
[----:B-1----:R1:W4:Y:S02]  /*9690*/  SYNCS.PHASECHK.TRANS64.TRYWAIT P1, [R83+URZ+0x110], R0 ;  /* 0x00011000530075a7 */ /* 0x00232400080211ff */
[----:B----4-:R-:W-:Y:S05]  /*96a0*/  @!P1 NANOSLEEP.SYNCS 0x989680 ;  /* 0x009896800000995d */ /* 0x010fea0003900000 */
[----:B------:R-:W4:Y:S02]  /*96b0*/  @!P1 SYNCS.PHASECHK.TRANS64 P1, [R83+URZ+0x110], R0 ;  /* 0x00011000530095a7 */ /* 0x000f2400080210ff */
[----:B----4-:R-:W-:Y:S05]  /*96c0*/  @!P1 BRA `(.L_x_100) ;  /* 0xfffffffc00f09947 */ /* 0x010fea000383ffff */
[----:B------:R-:W-:Y:S05]  /*96d0*/  BRA `(.L_x_99) ;  /* 0xffffffcc00147947 */ /* 0x000fea000383ffff */
.L_x_109:
[----:B-1----:R1:W3:Y:S02]  /*96e0*/  SYNCS.PHASECHK.TRANS64.TRYWAIT P0, [R3+URZ+0xa0], R0 ;  /* 0x0000a000030075a7 */ /* 0x0022e400080011ff */
[----:B---3--:R-:W-:Y:S05]  /*96f0*/  @!P0 NANOSLEEP.SYNCS 0x989680 ;  /* 0x009896800000895d */ /* 0x008fea0003900000 */
[----:B------:R-:W3:Y:S02]  /*9700*/  @!P0 SYNCS.PHASECHK.TRANS64 P0, [R3+URZ+0xa0], R0 ;  /* 0x0000a000030085a7 */ /* 0x000ee400080010ff */
[----:B---3--:R-:W-:Y:S05]  /*9710*/  @!P0 BRA `(.L_x_109) ;  /* 0xfffffffc00f08947 */ /* 0x008fea000383ffff */
[----:B------:R-:W-:Y:S05]  /*9720*/  BRA `(.L_x_108) ;  /* 0xffffffd400107947 */ /* 0x000fea000383ffff */
.L_x_117:
[----:B-1----:R1:W3:Y:S02]  /*9730*/  SYNCS.PHASECHK.TRANS64.TRYWAIT P0, [R3+URZ+0xa0], R6 ;  /* 0x0000a006030075a7 */ /* 0x0022e400080011ff */
[----:B---3--:R-:W-:Y:S05]  /*9740*/  @!P0 NANOSLEEP.SYNCS 0x989680 ;  /* 0x009896800000895d */ /* 0x008fea0003900000 */
[----:B------:R-:W3:Y:S02]  /*9750*/  @!P0 SYNCS.PHASECHK.TRANS64 P0, [R3+URZ+0xa0], R6 ;  /* 0x0000a006030085a7 */ /* 0x000ee400080010ff */
[----:B---3--:R-:W-:Y:S05]  /*9760*/  @!P0 BRA `(.L_x_117) ;  /* 0xfffffffc00f08947 */ /* 0x008fea000383ffff */
[----:B------:R-:W-:Y:S05]  /*9770*/  BRA `(.L_x_116) ;  /* 0xffffffdc00707947 */ /* 0x000fea000383ffff */
.L_x_125:
[----:B-1----:R1:W3:Y:S02]  /*9780*/  SYNCS.PHASECHK.TRANS64.TRYWAIT P0, [R20+URZ+0xa0], R3 ;  /* 0x0000a003140075a7 */ /* 0x0022e400080011ff */
[----:B---3--:R-:W-:Y:S05]  /*9790*/  @!P0 NANOSLEEP.SYNCS 0x989680 ;  /* 0x009896800000895d */ /* 0x008fea0003900000 */
[----:B------:R-:W3:Y:S02]  /*97a0*/  @!P0 SYNCS.PHASECHK.TRANS64 P0, [R20+URZ+0xa0], R3 ;  /* 0x0000a003140085a7 */ /* 0x000ee400080010ff */
[----:B---3--:R-:W-:Y:S05]  /*97b0*/  @!P0 BRA `(.L_x_125) ;  /* 0xfffffffc00f08947 */ /* 0x008fea000383ffff */
[----:B------:R-:W-:Y:S05]  /*97c0*/  BRA `(.L_x_124) ;  /* 0xffffffe400d07947 */ /* 0x000fea000383ffff */
        .weak           $__internal_0_$__cuda_sm10x_tcgen05_guardrail_trap_col_being_dealloced_not_returned_by_alloc
        .type           $__internal_0_$__cuda_sm10x_tcgen05_guardrail_trap_col_being_dealloced_not_returned_by_alloc,@function
        .size           $__internal_0_$__cuda_sm10x_tcgen05_guardrail_trap_col_being_dealloced_not_returned_by_alloc,($__internal_1_$__cuda_sm10x_tcgen05_guardrail_trap_phase_invalid_during_alloc - $__internal_0_$__cuda_sm10x_tcgen05_guardrail_trap_col_being_dealloced_not_returned_by_alloc)
$__internal_0_$__cuda_sm10x_tcgen05_guardrail_trap_col_being_dealloced_not_returned_by_alloc:
[----:B------:R-:W-:Y:S05]  /*97d0*/  BPT.TRAP 0x1 ;  /* 0x000000040000795c */ /* 0x000fea0000300000 */
[----:B------:R-:W-:-:S04]  /*97e0*/  HFMA2 R3, -RZ, RZ, 0, 0 ;  /* 0x00000000ff037431 */ /* 0x000fc800000001ff */
[----:B------:R-:W-:Y:S05]  /*97f0*/  RET.REL.NODEC R2 `(_ZN7cutlass13device_kernelINS_4gemm6kernel13GemmUniversalIN4cute5tupleIJiiiiEEENS1_10collective13CollectiveMmaINS1_41MainloopSm100TmaUmmaWarpSpecializedSparseILi10ELi2ELi2ENS5_IJNS4_1CILi1EEENSA_ILi2EEESB_EEEEENS5_IJNSA_ILi128EEENSA_ILi64EEESG_EEENS_6half_tENS5_IJNS4_6LayoutINS5_IJiNS5_IJSC_iEEEiEEENS5_IJlNS5_IJSB_SC_EEElEEEEENSJ_INS5_IJNS5_IJNS5_IJNSA_ILi8EEESC_SP_EEEiEEENS5_IJNS5_IJNSA_ILi16EEESC_NSA_ILi4EEEEEEiEEEiEEENS5_IJNS5_IJNS5_IJSF_SS_NSA_ILi2048EEEEEENSA_ILi16384EEEEEENS5_IJNS5_IJSB_NSA_ILi1024EEENSA_ILi32EEEEEElEEElEEEEEEEESI_NS5_IJlSB_lEEENS4_8TiledMMAINS4_8MMA_AtomIJNS4_27SM100_MMA_F16BF16_SS_SPARSEISI_SI_fLi128ELi64ELNS4_4UMMA5MajorE0ELS1D_0ELNS1C_7ScaleInE0ELS1E_0EEEEEENSJ_INS5_IJSB_SB_SB_EEENS5_IJNSA_ILi0EEES1I_S1I_EEEEENS5_IJNS4_10UnderscoreES1L_S1L_EEEEENS4_23SM90_TMA_LOAD_MULTICASTENS4_14ComposedLayoutINS4_7SwizzleILi2ELi4ELi3EEENS4_25smem_sparse_ptr_flag_bitsILi2ELi16EEENSJ_INS5_IJNS5_IJSB_SP_EEENS5_IJSC_S12_EEEEEENS5_IJNS5_IJS1I_SG_EEESM_EEEEEEEvNS4_8identityENS4_13SM90_TMA_LOADENS1P_INS1Q_ILi3ELi4ELi3EEENS4_18smem_ptr_flag_bitsILi16EEENSJ_INS5_IJSP_SG_EEENS5_IJSG_SB_EEEEEEEvS21_EENS_8epilogue10collective18CollectiveEpilogueINS2B_23Sm100TmaWarpSpecializedILi4ELi2ELi16ELb1ELb0EEEJSH_NS5_IJNSJ_ISF_SB_EENSJ_ISS_SB_EEEEEfNS5_IJSB_llEEEfS2J_NS2B_6fusion15FusionCallbacksIS2F_NS2K_17LinearCombinationIffffLNS_15FloatRoundStyleE2EEESH_S2I_JEEENS4_5SM1004TMEM4LOAD26SM100_TMEM_LOAD_32dp32b16xES22_NS1P_INS1Q_ILi2ELi5ELi2EEENS24_ILi32EEENSJ_INS5_IJS12_ST_EEENS5_IJSB_S12_EEEEEEENS4_39AutoVectorizingCopyWithAssumedAlignmentILi128EEENS4_14SM90_TMA_STOREES2Z_S31_S31_EEEvvEEEEvNT_6ParamsE) ;  /* 0xffffff6802007950 */ /* 0x000fea0003c3ffff */
        .weak           $__internal_1_$__cuda_sm10x_tcgen05_guardrail_trap_phase_invalid_during_alloc
        .type           $__internal_1_$__cuda_sm10x_tcgen05_guardrail_trap_phase_invalid_during_alloc,@function
        .size           $__internal_1_$__cuda_sm10x_tcgen05_guardrail_trap_phase_invalid_during_alloc,($__internal_2_$__cuda_sm10x_tcgen05_guardrail_trap_unallocated_columns_being_dealloced - $__internal_1_$__cuda_sm10x_tcgen05_guardrail_trap_phase_invalid_during_alloc)
$__internal_1_$__cuda_sm10x_tcgen05_guardrail_trap_phase_invalid_during_alloc:
[----:B------:R-:W-:Y:S05]  /*9800*/  BPT.TRAP 0x1 ;  /* 0x000000040000795c */ /* 0x000fea0000300000 */
[----:B------:R-:W-:-:S04]  /*9810*/  MOV R3, 0x0 ;  /* 0x0000000000037802 */ /* 0x000fc80000000f00 */
[----:B------:R-:W-:Y:S05]  /*9820*/  RET.REL.NODEC R2 `(_ZN7cutlass13device_kernelINS_4gemm6kernel13GemmUniversalIN4cute5tupleIJiiiiEEENS1_10collective13CollectiveMmaINS1_41MainloopSm100TmaUmmaWarpSpecializedSparseILi10ELi2ELi2ENS5_IJNS4_1CILi1EEENSA_ILi2EEESB_EEEEENS5_IJNSA_ILi128EEENSA_ILi64EEESG_EEENS_6half_tENS5_IJNS4_6LayoutINS5_IJiNS5_IJSC_iEEEiEEENS5_IJlNS5_IJSB_SC_EEElEEEEENSJ_INS5_IJNS5_IJNS5_IJNSA_ILi8EEESC_SP_EEEiEEENS5_IJNS5_IJNSA_ILi16EEESC_NSA_ILi4EEEEEEiEEEiEEENS5_IJNS5_IJNS5_IJSF_SS_NSA_ILi2048EEEEEENSA_ILi16384EEEEEENS5_IJNS5_IJSB_NSA_ILi1024EEENSA_ILi32EEEEEElEEElEEEEEEEESI_NS5_IJlSB_lEEENS4_8TiledMMAINS4_8MMA_AtomIJNS4_27SM100_MMA_F16BF16_SS_SPARSEISI_SI_fLi128ELi64ELNS4_4UMMA5MajorE0ELS1D_0ELNS1C_7ScaleInE0ELS1E_0EEEEEENSJ_INS5_IJSB_SB_SB_EEENS5_IJNSA_ILi0EEES1I_S1I_EEEEENS5_IJNS4_10UnderscoreES1L_S1L_EEEEENS4_23SM90_TMA_LOAD_MULTICASTENS4_14ComposedLayoutINS4_7SwizzleILi2ELi4ELi3EEENS4_25smem_sparse_ptr_flag_bitsILi2ELi16EEENSJ_INS5_IJNS5_IJSB_SP_EEENS5_IJSC_S12_EEEEEENS5_IJNS5_IJS1I_SG_EEESM_EEEEEEEvNS4_8identityENS4_13SM90_TMA_LOADENS1P_INS1Q_ILi3ELi4ELi3EEENS4_18smem_ptr_flag_bitsILi16EEENSJ_INS5_IJSP_SG_EEENS5_IJSG_SB_EEEEEEEvS21_EENS_8epilogue10collective18CollectiveEpilogueINS2B_23Sm100TmaWarpSpecializedILi4ELi2ELi16ELb1ELb0EEEJSH_NS5_IJNSJ_ISF_SB_EENSJ_ISS_SB_EEEEEfNS5_IJSB_llEEEfS2J_NS2B_6fusion15FusionCallbacksIS2F_NS2K_17LinearCombinationIffffLNS_15FloatRoundStyleE2EEESH_S2I_JEEENS4_5SM1004TMEM4LOAD26SM100_TMEM_LOAD_32dp32b16xES22_NS1P_INS1Q_ILi2ELi5ELi2EEENS24_ILi32EEENSJ_INS5_IJS12_ST_EEENS5_IJSB_S12_EEEEEEENS4_39AutoVectorizingCopyWithAssumedAlignmentILi128EEENS4_14SM90_TMA_STOREES2Z_S31_S31_EEEvvEEEEvNT_6ParamsE) ;  /* 0xffffff6402f47950 */ /* 0x000fea0003c3ffff */
        .weak           $__internal_2_$__cuda_sm10x_tcgen05_guardrail_trap_unallocated_columns_being_dealloced
        .type           $__internal_2_$__cuda_sm10x_tcgen05_guardrail_trap_unallocated_columns_being_dealloced,@function
        .size           $__internal_2_$__cuda_sm10x_tcgen05_guardrail_trap_unallocated_columns_being_dealloced,(.L_x_187 - $__internal_2_$__cuda_sm10x_tcgen05_guardrail_trap_unallocated_columns_being_dealloced)
$__internal_2_$__cuda_sm10x_tcgen05_guardrail_trap_unallocated_columns_being_dealloced:
[----:B------:R-:W-:Y:S05]  /*9830*/  BPT.TRAP 0x1 ;  /* 0x000000040000795c */ /* 0x000fea0000300000 */
[----:B------:R-:W-:-:S04]  /*9840*/  HFMA2 R3, -RZ, RZ, 0, 0 ;  /* 0x00000000ff037431 */ /* 0x000fc800000001ff */
[----:B------:R-:W-:Y:S05]  /*9850*/  RET.REL.NODEC R2 `(_ZN7cutlass13device_kernelINS_4gemm6kernel13GemmUniversalIN4cute5tupleIJiiiiEEENS1_10collective13CollectiveMmaINS1_41MainloopSm100TmaUmmaWarpSpecializedSparseILi10ELi2ELi2ENS5_IJNS4_1CILi1EEENSA_ILi2EEESB_EEEEENS5_IJNSA_ILi128EEENSA_ILi64EEESG_EEENS_6half_tENS5_IJNS4_6LayoutINS5_IJiNS5_IJSC_iEEEiEEENS5_IJlNS5_IJSB_SC_EEElEEEEENSJ_INS5_IJNS5_IJNS5_IJNSA_ILi8EEESC_SP_EEEiEEENS5_IJNS5_IJNSA_ILi16EEESC_NSA_ILi4EEEEEEiEEEiEEENS5_IJNS5_IJNS5_IJSF_SS_NSA_ILi2048EEEEEENSA_ILi16384EEEEEENS5_IJNS5_IJSB_NSA_ILi1024EEENSA_ILi32EEEEEElEEElEEEEEEEESI_NS5_IJlSB_lEEENS4_8TiledMMAINS4_8MMA_AtomIJNS4_27SM100_MMA_F16BF16_SS_SPARSEISI_SI_fLi128ELi64ELNS4_4UMMA5MajorE0ELS1D_0ELNS1C_7ScaleInE0ELS1E_0EEEEEENSJ_INS5_IJSB_SB_SB_EEENS5_IJNSA_ILi0EEES1I_S1I_EEEEENS5_IJNS4_10UnderscoreES1L_S1L_EEEEENS4_23SM90_TMA_LOAD_MULTICASTENS4_14ComposedLayoutINS4_7SwizzleILi2ELi4ELi3EEENS4_25smem_sparse_ptr_flag_bitsILi2ELi16EEENSJ_INS5_IJNS5_IJSB_SP_EEENS5_IJSC_S12_EEEEEENS5_IJNS5_IJS1I_SG_EEESM_EEEEEEEvNS4_8identityENS4_13SM90_TMA_LOADENS1P_INS1Q_ILi3ELi4ELi3EEENS4_18smem_ptr_flag_bitsILi16EEENSJ_INS5_IJSP_SG_EEENS5_IJSG_SB_EEEEEEEvS21_EENS_8epilogue10collective18CollectiveEpilogueINS2B_23Sm100TmaWarpSpecializedILi4ELi2ELi16ELb1ELb0EEEJSH_NS5_IJNSJ_ISF_SB_EENSJ_ISS_SB_EEEEEfNS5_IJSB_llEEEfS2J_NS2B_6fusion15FusionCallbacksIS2F_NS2K_17LinearCombinationIffffLNS_15FloatRoundStyleE2EEESH_S2I_JEEENS4_5SM1004TMEM4LOAD26SM100_TMEM_LOAD_32dp32b16xES22_NS1P_INS1Q_ILi2ELi5ELi2EEENS24_ILi32EEENSJ_INS5_IJS12_ST_EEENS5_IJSB_S12_EEEEEEENS4_39AutoVectorizingCopyWithAssumedAlignmentILi128EEENS4_14SM90_TMA_STOREES2Z_S31_S31_EEEvvEEEEvNT_6ParamsE) ;  /* 0xffffff6402e87950 */ /* 0x000fea0003c3ffff */
.L_x_186:
[----:B------:R-:W-:-:S00]  /*9860*/  BRA `(.L_x_186) ;  /* 0xfffffffc00fc7947 */ /* 0x000fc0000383ffff */
[----:B------:R-:W-:-:S00]  /*9870*/  NOP ;  /* 0x0000000000007918 */ /* 0x000fc00000000000 */
        /* <DEDUP_REMOVED lines=8> */
.L_x_187:


//--------------------- .nv.global.init           --------------------------
	.section	.nv.global.init,"aw",@progbits
.nv.global.init:
	.type		$str$27,@object
	.size		$str$27,($str$28 - $str$27)
$str$27:
        /*0000*/ 	.byte	0x28, 0x61, 0x64, 0x64, 0x72, 0x65, 0x73, 0x73, 0x20, 0x26, 0x20, 0x6d, 0x61, 0x73, 0x6b, 0x29
        /*0010*/ 	.byte	0x20, 0x3d, 0x3d, 0x20, 0x30, 0x00
	.type		$str$28,@object
	.size		$str$28,($str$26 - $str$28)
$str$28:
        /*0016*/ 	.byte	0x2f, 0x74, 0x6d, 0x70, 0x2f, 0x63, 0x75, 0x74, 0x6c, 0x61, 0x73, 0x73, 0x5f, 0x73, 0x77, 0x65
        /*0026*/ 	.byte	0x65, 0x70, 0x5f, 0x73, 0x72, 0x63, 0x2f, 0x69, 0x6e, 0x63, 0x6c, 0x75, 0x64, 0x65, 0x2f, 0x63
        /*0036*/ 	.byte	0x75, 0x74, 0x65, 0x2f, 0x70, 0x6f, 0x69, 0x6e, 0x74, 0x65, 0x72, 0x5f, 0x66, 0x6c, 0x61, 0x67
        /*0046*/ 	.byte	0x67, 0x65, 0x64, 0x2e, 0x68, 0x70, 0x70, 0x00
	.type		$str$26,@object
	.size		$str$26,($str$25 - $str$26)
$str$26:
        /*004e*/ 	.byte	0x2f, 0x74, 0x6d, 0x70, 0x2f, 0x63, 0x75, 0x74, 0x6c, 0x61, 0x73, 0x73, 0x5f, 0x73, 0x77, 0x65
        /*005e*/ 	.byte	0x65, 0x70, 0x5f, 0x73, 0x72, 0x63, 0x2f, 0x69, 0x6e, 0x63, 0x6c, 0x75, 0x64, 0x65, 0x2f, 0x63
        /*006e*/ 	.byte	0x75, 0x74, 0x65, 0x2f, 0x61, 0x74, 0x6f, 0x6d, 0x2f, 0x63, 0x6f, 0x70, 0x79, 0x5f, 0x74, 0x72
        /*007e*/ 	.byte	0x61, 0x69, 0x74, 0x73, 0x5f, 0x73, 0x6d, 0x31, 0x30, 0x30, 0x2e, 0x68, 0x70, 0x70, 0x00
	.type		$str$25,@object
	.size		$str$25,(__unnamed_1 - $str$25)
$str$25:
        /*008d*/ 	.byte	0x28, 0x28, 0x75, 0x69, 0x6e, 0x74, 0x33, 0x32, 0x5f, 0x74, 0x28, 0x74, 0x68, 0x72, 0x65, 0x61
        /*009d*/ 	.byte	0x64, 0x49, 0x64, 0x78, 0x2e, 0x78, 0x29, 0x20, 0x2f, 0x20, 0x33, 0x32, 0x29, 0x20, 0x25, 0x20
        /*00ad*/ 	.byte	0x34, 0x29, 0x20, 0x3d, 0x3d, 0x20, 0x28, 0x28, 0x28, 0x74, 0x6d, 0x65, 0x6d, 0x5f, 0x61, 0x64
        /*00bd*/ 	.byte	0x64, 0x72, 0x20, 0x3e, 0x3e, 0x20, 0x31, 0x36, 0x29, 0x20, 0x2f, 0x20, 0x33, 0x32, 0x29, 0x20
        /*00cd*/ 	.byte	0x25, 0x20, 0x34, 0x29, 0x00
	.type		__unnamed_1,@object
	.size		__unnamed_1,(__unnamed_2 - __unnamed_1)
__unnamed_1:
        /*00d2*/ 	.byte	0x61, 0x75, 0x74, 0x6f, 0x20, 0x63, 0x75, 0x74, 0x65, 0x3a, 0x3a, 0x61, 0x73, 0x5f, 0x70, 0x6f
        /* <DEDUP_REMOVED lines=23> */
        /*0252*/ 	.byte	0x3a, 0x43, 0x3c, 0x32, 0x30, 0x34, 0x38, 0x3e, 0x3e, 0x3e, 0x3e, 0x5d, 0x00
	.type		__unnamed_2,@object
	.size		__unnamed_2,(.L_2 - __unnamed_2)
__unnamed_2:
        /* <DEDUP_REMOVED lines=42> */
        /*04ff*/ 	.byte	0x3e, 0x5d, 0x00
.L_2:


//--------------------- .nv.shared._ZN7cutlass13device_kernelINS_4gemm6kernel13GemmUniversalIN4cute5tupleIJiiiiEEENS1_10collective13CollectiveMmaINS1_41MainloopSm100TmaUmmaWarpSpecializedSparseILi10ELi2ELi2ENS5_IJNS4_1CILi1EEENSA_ILi2EEESB_EEEEENS5_IJNSA_ILi128EEENSA_ILi64EEESG_EEENS_6half_tENS5_IJNS4_6LayoutINS5_IJiNS5_IJSC_iEEEiEEENS5_IJlNS5_IJSB_SC_EEElEEEEENSJ_INS5_IJNS5_IJNS5_IJNSA_ILi8EEESC_SP_EEEiEEENS5_IJNS5_IJNSA_ILi16EEESC_NSA_ILi4EEEEEEiEEEiEEENS5_IJNS5_IJNS5_IJSF_SS_NSA_ILi2048EEEEEENSA_ILi16384EEEEEENS5_IJNS5_IJSB_NSA_ILi1024EEENSA_ILi32EEEEEElEEElEEEEEEEESI_NS5_IJlSB_lEEENS4_8TiledMMAINS4_8MMA_AtomIJNS4_27SM100_MMA_F16BF16_SS_SPARSEISI_SI_fLi128ELi64ELNS4_4UMMA5MajorE0ELS1D_0ELNS1C_7ScaleInE0ELS1E_0EEEEEENSJ_INS5_IJSB_SB_SB_EEENS5_IJNSA_ILi0EEES1I_S1I_EEEEENS5_IJNS4_10UnderscoreES1L_S1L_EEEEENS4_23SM90_TMA_LOAD_MULTICASTENS4_14ComposedLayoutINS4_7SwizzleILi2ELi4ELi3EEENS4_25smem_sparse_ptr_flag_bitsILi2ELi16EEENSJ_INS5_IJNS5_IJSB_SP_EEENS5_IJSC_S12_EEEEEENS5_IJNS5_IJS1I_SG_EEESM_EEEEEEEvNS4_8identityENS4_13SM90_TMA_LOADENS1P_INS1Q_ILi3ELi4ELi3EEENS4_18smem_ptr_flag_bitsILi16EEENSJ_INS5_IJSP_SG_EEENS5_IJSG_SB_EEEEEEEvS21_EENS_8epilogue10collective18CollectiveEpilogueINS2B_23Sm100TmaWarpSpecializedILi4ELi2ELi16ELb1ELb0EEEJSH_NS5_IJNSJ_ISF_SB_EENSJ_ISS_SB_EEEEEfNS5_IJSB_llEEEfS2J_NS2B_6fusion15FusionCallbacksIS2F_NS2K_17LinearCombinationIffffLNS_15FloatRoundStyleE2EEESH_S2I_JEEENS4_5SM1004TMEM4LOAD26SM100_TMEM_LOAD_32dp32b16xES22_NS1P_INS1Q_ILi2ELi5ELi2EEENS24_ILi32EEENSJ_INS5_IJS12_ST_EEENS5_IJSB_S12_EEEEEEENS4_39AutoVectorizingCopyWithAssumedAlignmentILi128EEENS4_14SM90_TMA_STOREES2Z_S31_S31_EEEvvEEEEvNT_6ParamsE --------------------------
	.section	.nv.shared._ZN7cutlass13device_kernelINS_4gemm6kernel13GemmUniversalIN4cute5tupleIJiiiiEEENS1_10collective13CollectiveMmaINS1_41MainloopSm100TmaUmmaWarpSpecializedSparseILi10ELi2ELi2ENS5_IJNS4_1CILi1EEENSA_ILi2EEESB_EEEEENS5_IJNSA_ILi128EEENSA_ILi64EEESG_EEENS_6half_tENS5_IJNS4_6LayoutINS5_IJiNS5_IJSC_iEEEiEEENS5_IJlNS5_IJSB_SC_EEElEEEEENSJ_INS5_IJNS5_IJNS5_IJNSA_ILi8EEESC_SP_EEEiEEENS5_IJNS5_IJNSA_ILi16EEESC_NSA_ILi4EEEEEEiEEEiEEENS5_IJNS5_IJNS5_IJSF_SS_NSA_ILi2048EEEEEENSA_ILi16384EEEEEENS5_IJNS5_IJSB_NSA_ILi1024EEENSA_ILi32EEEEEElEEElEEEEEEEESI_NS5_IJlSB_lEEENS4_8TiledMMAINS4_8MMA_AtomIJNS4_27SM100_MMA_F16BF16_SS_SPARSEISI_SI_fLi128ELi64ELNS4_4UMMA5MajorE0ELS1D_0ELNS1C_7ScaleInE0ELS1E_0EEEEEENSJ_INS5_IJSB_SB_SB_EEENS5_IJNSA_ILi0EEES1I_S1I_EEEEENS5_IJNS4_10UnderscoreES1L_S1L_EEEEENS4_23SM90_TMA_LOAD_MULTICASTENS4_14ComposedLayoutINS4_7SwizzleILi2ELi4ELi3EEENS4_25smem_sparse_ptr_flag_bitsILi2ELi16EEENSJ_INS5_IJNS5_IJSB_SP_EEENS5_IJSC_S12_EEEEEENS5_IJNS5_IJS1I_SG_EEESM_EEEEEEEvNS4_8identityENS4_13SM90_TMA_LOADENS1P_INS1Q_ILi3ELi4ELi3EEENS4_18smem_ptr_flag_bitsILi16EEENSJ_INS5_IJSP_SG_EEENS5_IJSG_SB_EEEEEEEvS21_EENS_8epilogue10collective18CollectiveEpilogueINS2B_23Sm100TmaWarpSpecializedILi4ELi2ELi16ELb1ELb0EEEJSH_NS5_IJNSJ_ISF_SB_EENSJ_ISS_SB_EEEEEfNS5_IJSB_llEEEfS2J_NS2B_6fusion15FusionCallbacksIS2F_NS2K_17LinearCombinationIffffLNS_15FloatRoundStyleE2EEESH_S2I_JEEENS4_5SM1004TMEM4LOAD26SM100_TMEM_LOAD_32dp32b16xES22_NS1P_INS1Q_ILi2ELi5ELi2EEENS24_ILi32EEENSJ_INS5_IJS12_ST_EEENS5_IJSB_S12_EEEEEEENS4_39AutoVectorizingCopyWithAssumedAlignmentILi128EEENS4_14SM90_TMA_STOREES2Z_S31_S31_EEEvvEEEEvNT_6ParamsE,"aw",@nobits
	.sectionflags	@""
	.align	16
	.zero		1024


//--------------------- .nv.shared.reserved.0     --------------------------
	.section	.nv.shared.reserved.0,"aw",@nobits
	.weak		__nv_reservedSMEM_offset_0_alias
	.size		__nv_reservedSMEM_offset_0_alias, 0, 64
	.other		__nv_reservedSMEM_offset_0_alias,@"STO_CUDA_RESERVED_SHARED STV_DEFAULT"
__nv_reservedSMEM_offset_0_alias:
	.zero		0
.nv.shared.reserved.0:
	.zero		64
	.weak		__nv_reservedSMEM_tcgen05_partition
	.type		__nv_reservedSMEM_tcgen05_partition,@object
	.size		__nv_reservedSMEM_tcgen05_partition,(.L_0 - __nv_reservedSMEM_tcgen05_partition)
__nv_reservedSMEM_tcgen05_partition:
	.zero		32
.L_0:


//--------------------- .nv.global                --------------------------
	.section	.nv.global,"aw",@nobits
.nv.global:
	.type		_ZN39_INTERNAL_61a289e5_4_k_cu_fe9a3d2b_37544cute1_E,@object
	.size		_ZN39_INTERNAL_61a289e5_4_k_cu_fe9a3d2b_37544cute1_E,(_ZN39_INTERNAL_61a289e5_4_k_cu_fe9a3d2b_37544cuda3std3__45__cpo6cbeginE - _ZN39_INTERNAL_61a289e5_4_k_cu_fe9a3d2b_37544cute1_E)
_ZN39_INTERNAL_61a289e5_4_k_cu_fe9a3d2b_37544cute1_E:
	.zero		1
	.type		_ZN39_INTERNAL_61a289e5_4_k_cu_fe9a3d2b_37544cuda3std3__45__cpo6cbeginE,@object
	.size		_ZN39_INTERNAL_61a289e5_4_k_cu_fe9a3d2b_37544cuda3std3__45__cpo6cbeginE,(_ZN39_INTERNAL_61a289e5_4_k_cu_fe9a3d2b_37544cuda3std3__48in_placeE - _ZN39_INTERNAL_61a289e5_4_k_cu_fe9a3d2b_37544cuda3std3__45__cpo6cbeginE)
_ZN39_INTERNAL_61a289e5_4_k_cu_fe9a3d2b_37544cuda3std3__45__cpo6cbeginE:
	.zero		1
	.type		_ZN39_INTERNAL_61a289e5_4_k_cu_fe9a3d2b_37544cuda3std3__48in_placeE,@object
	.size		_ZN39_INTERNAL_61a289e5_4_k_cu_fe9a3d2b_37544cuda3std3__48in_placeE,(_ZN39_INTERNAL_61a289e5_4_k_cu_fe9a3d2b_37544cuda3std6ranges3__45__cpo9iter_moveE - _ZN39_INTERNAL_61a289e5_4_k_cu_fe9a3d2b_37544cuda3std3__48in_placeE)
_ZN39_INTERNAL_61a289e5_4_k_cu_fe9a3d2b_37544cuda3std3__48in_placeE:
	.zero		1
	.type		_ZN39_INTERNAL_61a289e5_4_k_cu_fe9a3d2b_37544cuda3std6ranges3__45__cpo9iter_moveE,@object
	.size		_ZN39_INTERNAL_61a289e5_4_k_cu_fe9a3d2b_37544cuda3std6ranges3__45__cpo9iter_moveE,(_ZN39_INTERNAL_61a289e5_4_k_cu_fe9a3d2b_37544cuda3std3__45__cpo5beginE - _ZN39_INTERNAL_61a289e5_4_k_cu_fe9a3d2b_37544cuda3std6ranges3__45__cpo9iter_moveE)
_ZN39_INTERNAL_61a289e5_4_k_cu_fe9a3d2b_37544cuda3std6ranges3__45__cpo9iter_moveE:
	.zero		1
	.type		_ZN39_INTERNAL_61a289e5_4_k_cu_fe9a3d2b_37544cuda3std3__45__cpo5beginE,@object
	.size		_ZN39_INTERNAL_61a289e5_4_k_cu_fe9a3d2b_37544cuda3std3__45__cpo5beginE,(_ZN39_INTERNAL_61a289e5_4_k_cu_fe9a3d2b_37544cuda3std3__441_GLOBAL__N__61a289e5_4_k_cu_fe9a3d2b_37546ignoreE - _ZN39_INTERNAL_61a289e5_4_k_cu_fe9a3d2b_37544cuda3std3__45__cpo5beginE)
_ZN39_INTERNAL_61a289e5_4_k_cu_fe9a3d2b_37544cuda3std3__45__cpo5beginE:
	.zero		1
	.type		_ZN39_INTERNAL_61a289e5_4_k_cu_fe9a3d2b_37544cuda3std3__441_GLOBAL__N__61a289e5_4_k_cu_fe9a3d2b_37546ignoreE,@object
	.size		_ZN39_INTERNAL_61a289e5_4_k_cu_fe9a3d2b_37544cuda3std3__441_GLOBAL__N__61a289e5_4_k_cu_fe9a3d2b_37546ignoreE,(_ZN39_INTERNAL_61a289e5_4_k_cu_fe9a3d2b_37544cute7productE - _ZN39_INTERNAL_61a289e5_4_k_cu_fe9a3d2b_37544cuda3std3__441_GLOBAL__N__61a289e5_4_k_cu_fe9a3d2b_37546ignoreE)
_ZN39_INTERNAL_61a289e5_4_k_cu_fe9a3d2b_37544cuda3std3__441_GLOBAL__N__61a289e5_4_k_cu_fe9a3d2b_37546ignoreE:
	.zero		1
	.type		_ZN39_INTERNAL_61a289e5_4_k_cu_fe9a3d2b_37544cute7productE,@object
	.size		_ZN39_INTERNAL_61a289e5_4_k_cu_fe9a3d2b_37544cute7productE,(_ZN39_INTERNAL_61a289e5_4_k_cu_fe9a3d2b_37544cuda3std3__45__cpo3endE - _ZN39_INTERNAL_61a289e5_4_k_cu_fe9a3d2b_37544cute7productE)
_ZN39_INTERNAL_61a289e5_4_k_cu_fe9a3d2b_37544cute7productE:
	.zero		1
	.type		_ZN39_INTERNAL_61a289e5_4_k_cu_fe9a3d2b_37544cuda3std3__45__cpo3endE,@object
	.size		_ZN39_INTERNAL_61a289e5_4_k_cu_fe9a3d2b_37544cuda3std3__45__cpo3endE,(_ZN39_INTERNAL_61a289e5_4_k_cu_fe9a3d2b_37544cuda3std3__419piecewise_constructE - _ZN39_INTERNAL_61a289e5_4_k_cu_fe9a3d2b_37544cuda3std3__45__cpo3endE)
_ZN39_INTERNAL_61a289e5_4_k_cu_fe9a3d2b_37544cuda3std3__45__cpo3endE:
	.zero		1
	.type		_ZN39_INTERNAL_61a289e5_4_k_cu_fe9a3d2b_37544cuda3std3__419piecewise_constructE,@object
	.size		_ZN39_INTERNAL_61a289e5_4_k_cu_fe9a3d2b_37544cuda3std3__419piecewise_constructE,(_ZN39_INTERNAL_61a289e5_4_k_cu_fe9a3d2b_37544cuda3std3__45__cpo4cendE - _ZN39_INTERNAL_61a289e5_4_k_cu_fe9a3d2b_37544cuda3std3__419piecewise_constructE)
_ZN39_INTERNAL_61a289e5_4_k_cu_fe9a3d2b_37544cuda3std3__419piecewise_constructE:
	.zero		1
	.type		_ZN39_INTERNAL_61a289e5_4_k_cu_fe9a3d2b_37544cuda3std3__45__cpo4cendE,@object
	.size		_ZN39_INTERNAL_61a289e5_4_k_cu_fe9a3d2b_37544cuda3std3__45__cpo4cendE,(_ZN39_INTERNAL_61a289e5_4_k_cu_fe9a3d2b_37544cuda3std6ranges3__45__cpo4swapE - _ZN39_INTERNAL_61a289e5_4_k_cu_fe9a3d2b_37544cuda3std3__45__cpo4cendE)
_ZN39_INTERNAL_61a289e5_4_k_cu_fe9a3d2b_37544cuda3std3__45__cpo4cendE:
	.zero		1
	.type		_ZN39_INTERNAL_61a289e5_4_k_cu_fe9a3d2b_37544cuda3std6ranges3__45__cpo4swapE,@object
	.size		_ZN39_INTERNAL_61a289e5_4_k_cu_fe9a3d2b_37544cuda3std6ranges3__45__cpo4swapE,(.L_10 - _ZN39_INTERNAL_61a289e5_4_k_cu_fe9a3d2b_37544cuda3std6ranges3__45__cpo4swapE)
_ZN39_INTERNAL_61a289e5_4_k_cu_fe9a3d2b_37544cuda3std6ranges3__45__cpo4swapE:
	.zero		1
.L_10:


//--------------------- .nv.constant0._ZN7cutlass13device_kernelINS_4gemm6kernel13GemmUniversalIN4cute5tupleIJiiiiEEENS1_10collective13CollectiveMmaINS1_41MainloopSm100TmaUmmaWarpSpecializedSparseILi10ELi2ELi2ENS5_IJNS4_1CILi1EEENSA_ILi2EEESB_EEEEENS5_IJNSA_ILi128EEENSA_ILi64EEESG_EEENS_6half_tENS5_IJNS4_6LayoutINS5_IJiNS5_IJSC_iEEEiEEENS5_IJlNS5_IJSB_SC_EEElEEEEENSJ_INS5_IJNS5_IJNS5_IJNSA_ILi8EEESC_SP_EEEiEEENS5_IJNS5_IJNSA_ILi16EEESC_NSA_ILi4EEEEEEiEEEiEEENS5_IJNS5_IJNS5_IJSF_SS_NSA_ILi2048EEEEEENSA_ILi16384EEEEEENS5_IJNS5_IJSB_NSA_ILi1024EEENSA_ILi32EEEEEElEEElEEEEEEEESI_NS5_IJlSB_lEEENS4_8TiledMMAINS4_8MMA_AtomIJNS4_27SM100_MMA_F16BF16_SS_SPARSEISI_SI_fLi128ELi64ELNS4_4UMMA5MajorE0ELS1D_0ELNS1C_7ScaleInE0ELS1E_0EEEEEENSJ_INS5_IJSB_SB_SB_EEENS5_IJNSA_ILi0EEES1I_S1I_EEEEENS5_IJNS4_10UnderscoreES1L_S1L_EEEEENS4_23SM90_TMA_LOAD_MULTICASTENS4_14ComposedLayoutINS4_7SwizzleILi2ELi4ELi3EEENS4_25smem_sparse_ptr_flag_bitsILi2ELi16EEENSJ_INS5_IJNS5_IJSB_SP_EEENS5_IJSC_S12_EEEEEENS5_IJNS5_IJS1I_SG_EEESM_EEEEEEEvNS4_8identityENS4_13SM90_TMA_LOADENS1P_INS1Q_ILi3ELi4ELi3EEENS4_18smem_ptr_flag_bitsILi16EEENSJ_INS5_IJSP_SG_EEENS5_IJSG_SB_EEEEEEEvS21_EENS_8epilogue10collective18CollectiveEpilogueINS2B_23Sm100TmaWarpSpecializedILi4ELi2ELi16ELb1ELb0EEEJSH_NS5_IJNSJ_ISF_SB_EENSJ_ISS_SB_EEEEEfNS5_IJSB_llEEEfS2J_NS2B_6fusion15FusionCallbacksIS2F_NS2K_17LinearCombinationIffffLNS_15FloatRoundStyleE2EEESH_S2I_JEEENS4_5SM1004TMEM4LOAD26SM100_TMEM_LOAD_32dp32b16xES22_NS1P_INS1Q_ILi2ELi5ELi2EEENS24_ILi32EEENSJ_INS5_IJS12_ST_EEENS5_IJSB_S12_EEEEEEENS4_39AutoVectorizingCopyWithAssumedAlignmentILi128EEENS4_14SM90_TMA_STOREES2Z_S31_S31_EEEvvEEEEvNT_6ParamsE --------------------------
	.section	.nv.constant0._ZN7cutlass13device_kernelINS_4gemm6kernel13GemmUniversalIN4cute5tupleIJiiiiEEENS1_10collective13CollectiveMmaINS1_41MainloopSm100TmaUmmaWarpSpecializedSparseILi10ELi2ELi2ENS5_IJNS4_1CILi1EEENSA_ILi2EEESB_EEEEENS5_IJNSA_ILi128EEENSA_ILi64EEESG_EEENS_6half_tENS5_IJNS4_6LayoutINS5_IJiNS5_IJSC_iEEEiEEENS5_IJlNS5_IJSB_SC_EEElEEEEENSJ_INS5_IJNS5_IJNS5_IJNSA_ILi8EEESC_SP_EEEiEEENS5_IJNS5_IJNSA_ILi16EEESC_NSA_ILi4EEEEEEiEEEiEEENS5_IJNS5_IJNS5_IJSF_SS_NSA_ILi2048EEEEEENSA_ILi16384EEEEEENS5_IJNS5_IJSB_NSA_ILi1024EEENSA_ILi32EEEEEElEEElEEEEEEEESI_NS5_IJlSB_lEEENS4_8TiledMMAINS4_8MMA_AtomIJNS4_27SM100_MMA_F16BF16_SS_SPARSEISI_SI_fLi128ELi64ELNS4_4UMMA5MajorE0ELS1D_0ELNS1C_7ScaleInE0ELS1E_0EEEEEENSJ_INS5_IJSB_SB_SB_EEENS5_IJNSA_ILi0EEES1I_S1I_EEEEENS5_IJNS4_10UnderscoreES1L_S1L_EEEEENS4_23SM90_TMA_LOAD_MULTICASTENS4_14ComposedLayoutINS4_7SwizzleILi2ELi4ELi3EEENS4_25smem_sparse_ptr_flag_bitsILi2ELi16EEENSJ_INS5_IJNS5_IJSB_SP_EEENS5_IJSC_S12_EEEEEENS5_IJNS5_IJS1I_SG_EEESM_EEEEEEEvNS4_8identityENS4_13SM90_TMA_LOADENS1P_INS1Q_ILi3ELi4ELi3EEENS4_18smem_ptr_flag_bitsILi16EEENSJ_INS5_IJSP_SG_EEENS5_IJSG_SB_EEEEEEEvS21_EENS_8epilogue10collective18CollectiveEpilogueINS2B_23Sm100TmaWarpSpecializedILi4ELi2ELi16ELb1ELb0EEEJSH_NS5_IJNSJ_ISF_SB_EENSJ_ISS_SB_EEEEEfNS5_IJSB_llEEEfS2J_NS2B_6fusion15FusionCallbacksIS2F_NS2K_17LinearCombinationIffffLNS_15FloatRoundStyleE2EEESH_S2I_JEEENS4_5SM1004TMEM4LOAD26SM100_TMEM_LOAD_32dp32b16xES22_NS1P_INS1Q_ILi2ELi5ELi2EEENS24_ILi32EEENSJ_INS5_IJS12_ST_EEENS5_IJSB_S12_EEEEEEENS4_39AutoVectorizingCopyWithAssumedAlignmentILi128EEENS4_14SM90_TMA_STOREES2Z_S31_S31_EEEvvEEEEvNT_6ParamsE,"a",@progbits
	.sectionflags	@""
	.align	4
.nv.constant0._ZN7cutlass13device_kernelINS_4gemm6kernel13GemmUniversalIN4cute5tupleIJiiiiEEENS1_10collective13CollectiveMmaINS1_41MainloopSm100TmaUmmaWarpSpecializedSparseILi10ELi2ELi2ENS5_IJNS4_1CILi1EEENSA_ILi2EEESB_EEEEENS5_IJNSA_ILi128EEENSA_ILi64EEESG_EEENS_6half_tENS5_IJNS4_6LayoutINS5_IJiNS5_IJSC_iEEEiEEENS5_IJlNS5_IJSB_SC_EEElEEEEENSJ_INS5_IJNS5_IJNS5_IJNSA_ILi8EEESC_SP_EEEiEEENS5_IJNS5_IJNSA_ILi16EEESC_NSA_ILi4EEEEEEiEEEiEEENS5_IJNS5_IJNS5_IJSF_SS_NSA_ILi2048EEEEEENSA_ILi16384EEEEEENS5_IJNS5_IJSB_NSA_ILi1024EEENSA_ILi32EEEEEElEEElEEEEEEEESI_NS5_IJlSB_lEEENS4_8TiledMMAINS4_8MMA_AtomIJNS4_27SM100_MMA_F16BF16_SS_SPARSEISI_SI_fLi128ELi64ELNS4_4UMMA5MajorE0ELS1D_0ELNS1C_7ScaleInE0ELS1E_0EEEEEENSJ_INS5_IJSB_SB_SB_EEENS5_IJNSA_ILi0EEES1I_S1I_EEEEENS5_IJNS4_10UnderscoreES1L_S1L_EEEEENS4_23SM90_TMA_LOAD_MULTICASTENS4_14ComposedLayoutINS4_7SwizzleILi2ELi4ELi3EEENS4_25smem_sparse_ptr_flag_bitsILi2ELi16EEENSJ_INS5_IJNS5_IJSB_SP_EEENS5_IJSC_S12_EEEEEENS5_IJNS5_IJS1I_SG_EEESM_EEEEEEEvNS4_8identityENS4_13SM90_TMA_LOADENS1P_INS1Q_ILi3ELi4ELi3EEENS4_18smem_ptr_flag_bitsILi16EEENSJ_INS5_IJSP_SG_EEENS5_IJSG_SB_EEEEEEEvS21_EENS_8epilogue10collective18CollectiveEpilogueINS2B_23Sm100TmaWarpSpecializedILi4ELi2ELi16ELb1ELb0EEEJSH_NS5_IJNSJ_ISF_SB_EENSJ_ISS_SB_EEEEEfNS5_IJSB_llEEEfS2J_NS2B_6fusion15FusionCallbacksIS2F_NS2K_17LinearCombinationIffffLNS_15FloatRoundStyleE2EEESH_S2I_JEEENS4_5SM1004TMEM4LOAD26SM100_TMEM_LOAD_32dp32b16xES22_NS1P_INS1Q_ILi2ELi5ELi2EEENS24_ILi32EEENSJ_INS5_IJS12_ST_EEENS5_IJSB_S12_EEEEEEENS4_39AutoVectorizingCopyWithAssumedAlignmentILi128EEENS4_14SM90_TMA_STOREES2Z_S31_S31_EEEvvEEEEvNT_6ParamsE:
	.zero		3456


//--------------------- SYMBOLS --------------------------

	.type		.nv.reservedSmem.offset0,@object
	.size		.nv.reservedSmem.offset0,0x4
	.type		.nv.reservedSmem.cap,@object
	.size		.nv.reservedSmem.cap,0x4
	.type		__assertfail,@function
